	.headerflags	@"EF_CUDA_TEXMODE_UNIFIED EF_CUDA_64BIT_ADDRESS EF_CUDA_ACCELERATORS EF_CUDA_SM90 EF_CUDA_VIRTUAL_SM(EF_CUDA_SM90)"
	.elftype	@"ET_EXEC"


//--------------------- .nv.info                  --------------------------
	.section	.nv.info,"",@"SHT_CUDA_INFO"
	.align	4


	//----- nvinfo : EIATTR_REGCOUNT
	.align		4
        /*0000*/ 	.byte	0x04, 0x2f
        /*0002*/ 	.short	(.L_2 - .L_1)
	.align		4
.L_1:
        /*0004*/ 	.word	index@(triton_red_fused_add_cat_native_layer_norm_6)
        /*0008*/ 	.word	0x00000065


	//----- nvinfo : EIATTR_MIN_STACK_SIZE
	.align		4
.L_2:
        /*000c*/ 	.byte	0x04, 0x12
        /*000e*/ 	.short	(.L_4 - .L_3)
	.align		4
.L_3:
        /*0010*/ 	.word	index@(triton_red_fused_add_cat_native_layer_norm_6)
        /*0014*/ 	.word	0x00000000


	//----- nvinfo : EIATTR_FRAME_SIZE
	.align		4
.L_4:
        /*0018*/ 	.byte	0x04, 0x11
        /*001a*/ 	.short	(.L_6 - .L_5)
	.align		4
.L_5:
        /*001c*/ 	.word	index@(triton_red_fused_add_cat_native_layer_norm_6)
        /*0020*/ 	.word	0x00000000


	//----- nvinfo : EIATTR_MIN_STACK_SIZE
	.align		4
.L_6:
        /*0024*/ 	.byte	0x04, 0x12
        /*0026*/ 	.short	(.L_8 - .L_7)
	.align		4
.L_7:
        /*0028*/ 	.word	index@(triton_red_fused_add_cat_native_layer_norm_6)
        /*002c*/ 	.word	0x00000000
.L_8:


//--------------------- .nv.info.triton_red_fused_add_cat_native_layer_norm_6 --------------------------
	.section	.nv.info.triton_red_fused_add_cat_native_layer_norm_6,"",@"SHT_CUDA_INFO"
	.sectionflags	@""
	.align	4


	//----- nvinfo : EIATTR_CUDA_API_VERSION
	.align		4
        /*0000*/ 	.byte	0x04, 0x37
        /*0002*/ 	.short	(.L_10 - .L_9)
.L_9:
        /*0004*/ 	.word	0x0000007c


	//----- nvinfo : EIATTR_KPARAM_INFO
	.align		4
.L_10:
        /*0008*/ 	.byte	0x04, 0x17
        /*000a*/ 	.short	(.L_12 - .L_11)
.L_11:
        /*000c*/ 	.word	0x00000000
        /*0010*/ 	.short	0x000b
        /*0012*/ 	.short	0x0054
        /*0014*/ 	.byte	0x00, 0xf0, 0x11, 0x00


	//----- nvinfo : EIATTR_KPARAM_INFO
	.align		4
.L_12:
        /*0018*/ 	.byte	0x04, 0x17
        /*001a*/ 	.short	(.L_14 - .L_13)
.L_13:
        /*001c*/ 	.word	0x00000000
        /*0020*/ 	.short	0x000a
        /*0022*/ 	.short	0x0050
        /*0024*/ 	.byte	0x00, 0xf0, 0x11, 0x00


	//----- nvinfo : EIATTR_KPARAM_INFO
	.align		4
.L_14:
        /*0028*/ 	.byte	0x04, 0x17
        /*002a*/ 	.short	(.L_16 - .L_15)
.L_15:
        /*002c*/ 	.word	0x00000000
        /*0030*/ 	.short	0x0009
        /*0032*/ 	.short	0x0048
        /*0034*/ 	.byte	0x00, 0xf4, 0x21, 0x00


	//----- nvinfo : EIATTR_KPARAM_INFO
	.align		4
.L_16:
        /*0038*/ 	.byte	0x04, 0x17
        /*003a*/ 	.short	(.L_18 - .L_17)
.L_17:
        /*003c*/ 	.word	0x00000000
        /*0040*/ 	.short	0x0008
        /*0042*/ 	.short	0x0040
        /*0044*/ 	.byte	0x00, 0xf4, 0x21, 0x00


	//----- nvinfo : EIATTR_KPARAM_INFO
	.align		4
.L_18:
        /*0048*/ 	.byte	0x04, 0x17
        /*004a*/ 	.short	(.L_20 - .L_19)
.L_19:
        /*004c*/ 	.word	0x00000000
        /*0050*/ 	.short	0x0007
        /*0052*/ 	.short	0x0038
        /*0054*/ 	.byte	0x00, 0xf4, 0x21, 0x00


	//----- nvinfo : EIATTR_KPARAM_INFO
	.align		4
.L_20:
        /*0058*/ 	.byte	0x04, 0x17
        /*005a*/ 	.short	(.L_22 - .L_21)
.L_21:
        /*005c*/ 	.word	0x00000000
        /*0060*/ 	.short	0x0006
        /*0062*/ 	.short	0x0030
        /*0064*/ 	.byte	0x00, 0xf4, 0x21, 0x00


	//----- nvinfo : EIATTR_KPARAM_INFO
	.align		4
.L_22:
        /*0068*/ 	.byte	0x04, 0x17
        /*006a*/ 	.short	(.L_24 - .L_23)
.L_23:
        /*006c*/ 	.word	0x00000000
        /*0070*/ 	.short	0x0005
        /*0072*/ 	.short	0x0028
        /*0074*/ 	.byte	0x00, 0xf4, 0x21, 0x00


	//----- nvinfo : EIATTR_KPARAM_INFO
	.align		4
.L_24:
        /*0078*/ 	.byte	0x04, 0x17
        /*007a*/ 	.short	(.L_26 - .L_25)
.L_25:
        /*007c*/ 	.word	0x00000000
        /*0080*/ 	.short	0x0004
        /*0082*/ 	.short	0x0020
        /*0084*/ 	.byte	0x00, 0xf4, 0x21, 0x00


	//----- nvinfo : EIATTR_KPARAM_INFO
	.align		4
.L_26:
        /*0088*/ 	.byte	0x04, 0x17
        /*008a*/ 	.short	(.L_28 - .L_27)
.L_27:
        /*008c*/ 	.word	0x00000000
        /*0090*/ 	.short	0x0003
        /*0092*/ 	.short	0x0018
        /*0094*/ 	.byte	0x00, 0xf4, 0x21, 0x00


	//----- nvinfo : EIATTR_KPARAM_INFO
	.align		4
.L_28:
        /*0098*/ 	.byte	0x04, 0x17
        /*009a*/ 	.short	(.L_30 - .L_29)
.L_29:
        /*009c*/ 	.word	0x00000000
        /*00a0*/ 	.short	0x0002
        /*00a2*/ 	.short	0x0010
        /*00a4*/ 	.byte	0x00, 0xf4, 0x21, 0x00


	//----- nvinfo : EIATTR_KPARAM_INFO
	.align		4
.L_30:
        /*00a8*/ 	.byte	0x04, 0x17
        /*00aa*/ 	.short	(.L_32 - .L_31)
.L_31:
        /*00ac*/ 	.word	0x00000000
        /*00b0*/ 	.short	0x0001
        /*00b2*/ 	.short	0x0008
        /*00b4*/ 	.byte	0x00, 0xf4, 0x21, 0x00


	//----- nvinfo : EIATTR_KPARAM_INFO
	.align		4
.L_32:
        /*00b8*/ 	.byte	0x04, 0x17
        /*00ba*/ 	.short	(.L_34 - .L_33)
.L_33:
        /*00bc*/ 	.word	0x00000000
        /*00c0*/ 	.short	0x0000
        /*00c2*/ 	.short	0x0000
        /*00c4*/ 	.byte	0x00, 0xf4, 0x21, 0x00


	//----- nvinfo : EIATTR_SPARSE_MMA_MASK
	.align		4
.L_34:
        /*00c8*/ 	.byte	0x03, 0x50
        /*00ca*/ 	.short	0x0000


	//----- nvinfo : EIATTR_MAXREG_COUNT
	.align		4
        /*00cc*/ 	.byte	0x03, 0x1b
        /*00ce*/ 	.short	0x0080


	//----- nvinfo : EIATTR_COOP_GROUP_MASK_REGIDS
	.align		4
        /*00d0*/ 	.byte	0x04, 0x29
        /*00d2*/ 	.short	(.L_36 - .L_35)


	//   ....[0]....
.L_35:
        /*00d4*/ 	.word	0xffffffff


	//   ....[1]....
        /*00d8*/ 	.word	0xffffffff


	//   ....[2]....
        /*00dc*/ 	.word	0xffffffff


	//   ....[3]....
        /*00e0*/ 	.word	0xffffffff


	//   ....[4]....
        /*00e4*/ 	.word	0xffffffff


	//   ....[5]....
        /*00e8*/ 	.word	0xffffffff


	//   ....[6]....
        /*00ec*/ 	.word	0xffffffff


	//   ....[7]....
        /*00f0*/ 	.word	0xffffffff


	//   ....[8]....
        /*00f4*/ 	.word	0xffffffff


	//   ....[9]....
        /*00f8*/ 	.word	0xffffffff


	//   ....[10]....
        /*00fc*/ 	.word	0xffffffff


	//   ....[11]....
        /*0100*/ 	.word	0xffffffff


	//   ....[12]....
        /*0104*/ 	.word	0xffffffff


	//   ....[13]....
        /*0108*/ 	.word	0xffffffff


	//   ....[14]....
        /*010c*/ 	.word	0xffffffff


	//   ....[15]....
        /*0110*/ 	.word	0xffffffff


	//   ....[16]....
        /*0114*/ 	.word	0xffffffff


	//   ....[17]....
        /*0118*/ 	.word	0xffffffff


	//   ....[18]....
        /*011c*/ 	.word	0xffffffff


	//   ....[19]....
        /*0120*/ 	.word	0xffffffff


	//   ....[20]....
        /*0124*/ 	.word	0xffffffff


	//   ....[21]....
        /*0128*/ 	.word	0xffffffff


	//   ....[22]....
        /*012c*/ 	.word	0xffffffff


	//   ....[23]....
        /*0130*/ 	.word	0xffffffff


	//----- nvinfo : EIATTR_COOP_GROUP_INSTR_OFFSETS
	.align		4
.L_36:
        /*0134*/ 	.byte	0x04, 0x28
        /*0136*/ 	.short	(.L_38 - .L_37)


	//   ....[0]....
.L_37:
        /*0138*/ 	.word	0x00001dd0


	//   ....[1]....
        /*013c*/ 	.word	0x00001e90


	//   ....[2]....
        /*0140*/ 	.word	0x00002140


	//   ....[3]....
        /*0144*/ 	.word	0x00002180


	//   ....[4]....
        /*0148*/ 	.word	0x000021c0


	//   ....[5]....
        /*014c*/ 	.word	0x00002200


	//   ....[6]....
        /*0150*/ 	.word	0x00002240


	//   ....[7]....
        /*0154*/ 	.word	0x00002280


	//   ....[8]....
        /*0158*/ 	.word	0x000023a0


	//   ....[9]....
        /*015c*/ 	.word	0x00002410


	//   ....[10]....
        /*0160*/ 	.word	0x000024b0


	//   ....[11]....
        /*0164*/ 	.word	0x000024f0


	//   ....[12]....
        /*0168*/ 	.word	0x00002530


	//   ....[13]....
        /*016c*/ 	.word	0x000025b0


	//   ....[14]....
        /*0170*/ 	.word	0x00002660


	//   ....[15]....
        /*0174*/ 	.word	0x000026d0


	//   ....[16]....
        /*0178*/ 	.word	0x00002750


	//   ....[17]....
        /*017c*/ 	.word	0x00002790


	//   ....[18]....
        /*0180*/ 	.word	0x00002820


	//   ....[19]....
        /*0184*/ 	.word	0x00002880


	//   ....[20]....
        /*0188*/ 	.word	0x00002980


	//   ....[21]....
        /*018c*/ 	.word	0x000029f0


	//   ....[22]....
        /*0190*/ 	.word	0x00002a80


	//   ....[23]....
        /*0194*/ 	.word	0x00002ab0


	//----- nvinfo : EIATTR_EXIT_INSTR_OFFSETS
	.align		4
.L_38:
        /*0198*/ 	.byte	0x04, 0x1c
        /*019a*/ 	.short	(.L_40 - .L_39)


	//   ....[0]....
.L_39:
        /*019c*/ 	.word	0x000032f0


	//----- nvinfo : EIATTR_REQNTID
	.align		4
.L_40:
        /*01a0*/ 	.byte	0x04, 0x10
        /*01a2*/ 	.short	(.L_42 - .L_41)
.L_41:
        /*01a4*/ 	.word	0x00000200
        /*01a8*/ 	.word	0x00000001
        /*01ac*/ 	.word	0x00000001


	//----- nvinfo : EIATTR_CBANK_PARAM_SIZE
	.align		4
.L_42:
        /*01b0*/ 	.byte	0x03, 0x19
        /*01b2*/ 	.short	0x0058


	//----- nvinfo : EIATTR_PARAM_CBANK
	.align		4
        /*01b4*/ 	.byte	0x04, 0x0a
        /*01b6*/ 	.short	(.L_44 - .L_43)
	.align		4
.L_43:
        /*01b8*/ 	.word	index@(.nv.constant0.triton_red_fused_add_cat_native_layer_norm_6)
        /*01bc*/ 	.short	0x0210
        /*01be*/ 	.short	0x0058


	//----- nvinfo : EIATTR_SW_WAR
	.align		4
.L_44:
        /*01c0*/ 	.byte	0x04, 0x36
        /*01c2*/ 	.short	(.L_46 - .L_45)
.L_45:
        /*01c4*/ 	.word	0x00000008
.L_46:


//--------------------- .nv.callgraph             --------------------------
	.section	.nv.callgraph,"",@"SHT_CUDA_CALLGRAPH"
	.align	4
	.sectionentsize	8
	.align		4
        /*0000*/ 	.word	0x00000000
	.align		4
        /*0004*/ 	.word	0xffffffff
	.align		4
        /*0008*/ 	.word	0x00000000
	.align		4
        /*000c*/ 	.word	0xfffffffe
	.align		4
        /*0010*/ 	.word	0x00000000
	.align		4
        /*0014*/ 	.word	0xfffffffd
	.align		4
        /*0018*/ 	.word	0x00000000
	.align		4
        /*001c*/ 	.word	0xfffffffc


//--------------------- .nv.constant4             --------------------------
	.section	.nv.constant4,"a",@progbits
	.align	8
	.align		8
.nv.constant4:
        /*0000*/ 	.dword	_$_str


//--------------------- .text.triton_red_fused_add_cat_native_layer_norm_6 --------------------------
	.section	.text.triton_red_fused_add_cat_native_layer_norm_6,"ax",@progbits
	.sectionflags	@"SHF_BARRIERS=1"
	.align	128
        .global         triton_red_fused_add_cat_native_layer_norm_6
        .type           triton_red_fused_add_cat_native_layer_norm_6,@function
        .size           triton_red_fused_add_cat_native_layer_norm_6,(.L_x_4 - triton_red_fused_add_cat_native_layer_norm_6)
        .other          triton_red_fused_add_cat_native_layer_norm_6,@"STO_CUDA_ENTRY STV_DEFAULT"
triton_red_fused_add_cat_native_layer_norm_6:
.text.triton_red_fused_add_cat_native_layer_norm_6:
[----:B------:R-:W0:Y:S02]  /*0000*/  LDC R1, c[0x0][0x28] ;  /* 0x00000a00ff017b82 */ /* 0x000e240000000800 */
[----:B------:R-:W1:Y:S01]  /*0010*/  S2R R3, SR_CTAID.X ;  /* 0x0000000000037919 */ /* 0x000e620000002500 */
[----:B------:R-:W2:Y:S01]  /*0020*/  S2UR UR6, SR_CgaCtaId ;  /* 0x00000000000679c3 */ /* 0x000ea20000008800 */
[----:B------:R-:W-:Y:S01]  /*0030*/  UMOV UR4, 0x400 ;  /* 0x0000040000047882 */ /* 0x000fe20000000000 */
[----:B------:R-:W-:Y:S01]  /*0040*/  HFMA2.MMA R39, -RZ, RZ, 0, 0 ;  /* 0x00000000ff277435 */ /* 0x000fe200000001ff */
[----:B------:R-:W3:Y:S01]  /*0050*/  S2R R80, SR_TID.X ;  /* 0x0000000000507919 */ /* 0x000ee20000002100 */
[----:B------:R-:W-:Y:S01]  /*0060*/  CS2R R62, SRZ ;  /* 0x00000000003e7805 */ /* 0x000fe2000001ff00 */
[----:B------:R-:W-:Y:S01]  /*0070*/  IMAD.MOV.U32 R84, RZ, RZ, RZ ;  /* 0x000000ffff547224 */ /* 0x000fe200078e00ff */
[----:B------:R-:W-:Y:S02]  /*0080*/  CS2R R60, SRZ ;  /* 0x00000000003c7805 */ /* 0x000fe4000001ff00 */
[----:B------:R-:W-:Y:S01]  /*0090*/  CS2R R58, SRZ ;  /* 0x00000000003a7805 */ /* 0x000fe2000001ff00 */
[----:B------:R-:W4:Y:S01]  /*00a0*/  LDC.64 R64, c[0x0][0x230] ;  /* 0x00008c00ff407b82 */ /* 0x000f220000000a00 */
[----:B------:R-:W-:-:S02]  /*00b0*/  CS2R R56, SRZ ;  /* 0x0000000000387805 */ /* 0x000fc4000001ff00 */
[----:B------:R-:W-:Y:S02]  /*00c0*/  CS2R R54, SRZ ;  /* 0x0000000000367805 */ /* 0x000fe4000001ff00 */
[----:B------:R-:W-:Y:S02]  /*00d0*/  CS2R R52, SRZ ;  /* 0x0000000000347805 */ /* 0x000fe4000001ff00 */
[----:B------:R-:W-:Y:S02]  /*00e0*/  CS2R R50, SRZ ;  /* 0x0000000000327805 */ /* 0x000fe4000001ff00 */
[----:B------:R-:W-:Y:S02]  /*00f0*/  CS2R R48, SRZ ;  /* 0x0000000000307805 */ /* 0x000fe4000001ff00 */
[----:B------:R-:W-:Y:S02]  /*0100*/  CS2R R46, SRZ ;  /* 0x00000000002e7805 */ /* 0x000fe4000001ff00 */
[----:B------:R-:W-:-:S02]  /*0110*/  CS2R R44, SRZ ;  /* 0x00000000002c7805 */ /* 0x000fc4000001ff00 */
[----:B------:R-:W-:Y:S02]  /*0120*/  CS2R R42, SRZ ;  /* 0x00000000002a7805 */ /* 0x000fe4000001ff00 */
[----:B------:R-:W-:Y:S01]  /*0130*/  CS2R R40, SRZ ;  /* 0x0000000000287805 */ /* 0x000fe2000001ff00 */
[----:B------:R-:W-:Y:S01]  /*0140*/  ULDC.64 UR8, c[0x0][0x208] ;  /* 0x0000820000087ab9 */ /* 0x000fe20000000a00 */
[----:B------:R-:W-:Y:S01]  /*0150*/  UMOV UR5, URZ ;  /* 0x0000003f00057c82 */ /* 0x000fe20008000000 */
[----:B------:R-:W-:Y:S01]  /*0160*/  ULDC.64 UR16, c[0x0][0x240] ;  /* 0x0000900000107ab9 */ /* 0x000fe20000000a00 */
[----:B------:R-:W-:Y:S01]  /*0170*/  ULDC.64 UR14, c[0x0][0x238] ;  /* 0x00008e00000e7ab9 */ /* 0x000fe20000000a00 */
[----:B------:R-:W-:Y:S01]  /*0180*/  ULDC.64 UR12, c[0x0][0x228] ;  /* 0x00008a00000c7ab9 */ /* 0x000fe20000000a00 */
[----:B------:R-:W-:Y:S01]  /*0190*/  ULDC.64 UR10, c[0x0][0x218] ;  /* 0x00008600000a7ab9 */ /* 0x000fe20000000a00 */
[----:B--2---:R-:W-:-:S03]  /*01a0*/  UPRMT UR6, UR6, 0x654, UR4 ;  /* 0x0000065406067896 */ /* 0x004fc60008000004 */
[----:B------:R-:W-:Y:S01]  /*01b0*/  UMOV UR4, URZ ;  /* 0x0000003f00047c82 */ /* 0x000fe20008000000 */
[----:B-1----:R-:W-:-:S04]  /*01c0*/  SHF.L.U32 R3, R3, 0x6, RZ ;  /* 0x0000000603037819 */ /* 0x002fc800000006ff */
[----:B---3--:R-:W-:Y:S02]  /*01d0*/  LOP3.LUT R79, R3, 0x3f, R80, 0xf8, !PT ;  /* 0x0000003f034f7812 */ /* 0x008fe400078ef850 */
[--C-:B------:R-:W-:Y:S02]  /*01e0*/  SHF.R.U32.HI R78, RZ, 0x4, R80.reuse ;  /* 0x00000004ff4e7819 */ /* 0x100fe40000011650 */
[----:B------:R-:W-:Y:S01]  /*01f0*/  SHF.L.U32 R6, R80, 0x6, RZ ;  /* 0x0000000650067819 */ /* 0x000fe200000006ff */
[----:B------:R-:W-:Y:S01]  /*0200*/  IMAD.HI R0, R79, 0x78787879, RZ ;  /* 0x787878794f007827 */ /* 0x000fe200078e02ff */
[----:B------:R-:W-:Y:S02]  /*0210*/  SGXT.U32 R78, R78, 0x5 ;  /* 0x000000054e4e781a */ /* 0x000fe40000000000 */
[----:B------:R-:W-:Y:S02]  /*0220*/  SHF.R.U32.HI R2, RZ, 0x6, R80 ;  /* 0x00000006ff027819 */ /* 0x000fe40000011650 */
[----:B------:R-:W-:-:S02]  /*0230*/  SHF.R.U32.HI R5, RZ, 0x1f, R0 ;  /* 0x0000001fff057819 */ /* 0x000fc40000011600 */
[----:B------:R-:W-:Y:S02]  /*0240*/  LOP3.LUT R7, R6, 0xfc0, RZ, 0xc0, !PT ;  /* 0x00000fc006077812 */ /* 0x000fe400078ec0ff */
[----:B------:R-:W-:Y:S02]  /*0250*/  LEA.HI.SX32 R4, R0, R5, 0x1d ;  /* 0x0000000500047211 */ /* 0x000fe400078feaff */
[----:B------:R-:W-:Y:S02]  /*0260*/  LOP3.LUT R5, R3, 0x20, R78, 0xfe, !PT ;  /* 0x0000002003057812 */ /* 0x000fe400078efe4e */
[----:B------:R-:W-:Y:S01]  /*0270*/  SHF.L.U32 R0, R80, 0x2, RZ ;  /* 0x0000000250007819 */ /* 0x000fe200000006ff */
[----:B------:R-:W-:Y:S01]  /*0280*/  IMAD R14, R4, -0x11, R79 ;  /* 0xffffffef040e7824 */ /* 0x000fe200078e024f */
[----:B------:R-:W-:Y:S01]  /*0290*/  SGXT.U32 R2, R2, 0x3 ;  /* 0x000000030202781a */ /* 0x000fe20000000000 */
[----:B------:R-:W-:Y:S01]  /*02a0*/  IMAD.HI R6, R5, 0x78787879, RZ ;  /* 0x7878787905067827 */ /* 0x000fe200078e02ff */
[----:B------:R-:W-:-:S02]  /*02b0*/  LOP3.LUT R3, R3, R78, RZ, 0xfc, !PT ;  /* 0x0000004e03037212 */ /* 0x000fc400078efcff */
[----:B------:R-:W-:Y:S01]  /*02c0*/  IADD3 R9, R14, -0x1, RZ ;  /* 0xffffffff0e097810 */ /* 0x000fe20007ffe0ff */
[----:B------:R-:W-:Y:S01]  /*02d0*/  IMAD R4, R4, 0x3000, RZ ;  /* 0x0000300004047824 */ /* 0x000fe200078e02ff */
[----:B------:R-:W-:Y:S02]  /*02e0*/  LOP3.LUT R77, R7, R2, RZ, 0xfc, !PT ;  /* 0x00000002074d7212 */ /* 0x000fe400078efcff */
[----:B------:R-:W-:Y:S02]  /*02f0*/  PRMT R8, R9, 0x8880, RZ ;  /* 0x0000888009087816 */ /* 0x000fe400000000ff */
[----:B------:R-:W-:Y:S02]  /*0300*/  LEA.HI R12, R7, UR6, RZ, 0x1e ;  /* 0x00000006070c7c11 */ /* 0x000fe4000f8ff0ff */
[----:B------:R-:W-:Y:S02]  /*0310*/  PRMT R8, R8, 0x7710, RZ ;  /* 0x0000771008087816 */ /* 0x000fe400000000ff */
[----:B------:R-:W-:Y:S01]  /*0320*/  LOP3.LUT R74, R0, 0x7fc, RZ, 0xc0, !PT ;  /* 0x000007fc004a7812 */ /* 0x000fe200078ec0ff */
[----:B------:R-:W-:Y:S01]  /*0330*/  IMAD R77, R77, 0x4, R12 ;  /* 0x000000044d4d7824 */ /* 0x000fe200078e020c */
[----:B------:R-:W-:Y:S01]  /*0340*/  SHF.R.U32.HI R10, RZ, 0xb, R8 ;  /* 0x0000000bff0a7819 */ /* 0x000fe20000011608 */
[----:B------:R-:W-:Y:S01]  /*0350*/  IMAD.HI R8, R3, 0x78787879, RZ ;  /* 0x7878787903087827 */ /* 0x000fe200078e02ff */
[----:B------:R-:W-:-:S02]  /*0360*/  SHF.R.U32.HI R7, RZ, 0x1f, R6 ;  /* 0x0000001fff077819 */ /* 0x000fc40000011606 */
[----:B------:R-:W-:Y:S02]  /*0370*/  LOP3.LUT R10, R10, 0xf, RZ, 0xc0, !PT ;  /* 0x0000000f0a0a7812 */ /* 0x000fe400078ec0ff */
[----:B------:R-:W-:Y:S02]  /*0380*/  SHF.L.U32 R11, R2, 0x4, RZ ;  /* 0x00000004020b7819 */ /* 0x000fe400000006ff */
[----:B------:R-:W-:Y:S02]  /*0390*/  IADD3 R10, R9, R10, RZ ;  /* 0x0000000a090a7210 */ /* 0x000fe40007ffe0ff */
[----:B------:R-:W-:Y:S02]  /*03a0*/  LOP3.LUT R2, R74, 0x800, RZ, 0xfc, !PT ;  /* 0x000008004a027812 */ /* 0x000fe400078efcff */
[----:B------:R-:W-:Y:S02]  /*03b0*/  LOP3.LUT R10, R10, 0xf0, RZ, 0xc0, !PT ;  /* 0x000000f00a0a7812 */ /* 0x000fe400078ec0ff */
[----:B------:R-:W-:-:S02]  /*03c0*/  LEA.HI.SX32 R6, R6, R7, 0x1d ;  /* 0x0000000706067211 */ /* 0x000fc400078feaff */
[----:B------:R-:W-:Y:S02]  /*03d0*/  SHF.R.U32.HI R7, RZ, 0x1f, R8 ;  /* 0x0000001fff077819 */ /* 0x000fe40000011608 */
[----:B------:R-:W-:Y:S01]  /*03e0*/  LOP3.LUT R13, R4, R11, RZ, 0xfc, !PT ;  /* 0x0000000b040d7212 */ /* 0x000fe200078efcff */
[----:B------:R-:W-:Y:S01]  /*03f0*/  IMAD R73, R6, -0x11, R5 ;  /* 0xffffffef06497824 */ /* 0x000fe200078e0205 */
[----:B------:R-:W-:Y:S02]  /*0400*/  SHF.R.U32.HI R4, RZ, 0x2, R2 ;  /* 0x00000002ff047819 */ /* 0x000fe40000011602 */
[----:B------:R-:W-:Y:S02]  /*0410*/  IADD3 R10, RZ, -R10, RZ ;  /* 0x8000000aff0a7210 */ /* 0x000fe40007ffe0ff */
[----:B------:R-:W-:Y:S02]  /*0420*/  LOP3.LUT R2, R80, 0x1f0, RZ, 0xc0, !PT ;  /* 0x000001f050027812 */ /* 0x000fe400078ec0ff */
[----:B------:R-:W-:-:S02]  /*0430*/  LEA.HI.SX32 R8, R8, R7, 0x1d ;  /* 0x0000000708087211 */ /* 0x000fc400078feaff */
[----:B------:R-:W-:Y:S01]  /*0440*/  PRMT R10, R10, 0x7710, RZ ;  /* 0x000077100a0a7816 */ /* 0x000fe200000000ff */
[----:B------:R-:W-:Y:S01]  /*0450*/  VIADD R7, R2, UR6 ;  /* 0x0000000602077c36 */ /* 0x000fe20008000000 */
[----:B------:R-:W-:Y:S01]  /*0460*/  LOP3.LUT R4, R4, 0x3f0, RZ, 0xc0, !PT ;  /* 0x000003f004047812 */ /* 0x000fe200078ec0ff */
[----:B------:R-:W-:Y:S01]  /*0470*/  IMAD R75, R8, -0x11, R3 ;  /* 0xffffffef084b7824 */ /* 0x000fe200078e0203 */
[----:B------:R-:W-:Y:S02]  /*0480*/  IADD3 R9, R9, R10, RZ ;  /* 0x0000000a09097210 */ /* 0x000fe40007ffe0ff */
[----:B------:R-:W-:Y:S01]  /*0490*/  LEA R76, R74, R7, 0x2 ;  /* 0x000000074a4c7211 */ /* 0x000fe200078e10ff */
[----:B------:R-:W-:Y:S01]  /*04a0*/  IMAD R69, R75, 0x300, RZ ;  /* 0x000003004b457824 */ /* 0x000fe200078e02ff */
[----:B------:R-:W-:Y:S01]  /*04b0*/  LOP3.LUT R9, R9, 0xffff, RZ, 0xc0, !PT ;  /* 0x0000ffff09097812 */ /* 0x000fe200078ec0ff */
[----:B------:R-:W-:Y:S01]  /*04c0*/  IMAD R7, R73, 0x300, RZ ;  /* 0x0000030049077824 */ /* 0x000fe200078e02ff */
[----:B------:R-:W-:Y:S01]  /*04d0*/  ISETP.GE.AND P6, PT, R75, 0x1, PT ;  /* 0x000000014b00780c */ /* 0x000fe20003fc6270 */
[----:B----4-:R-:W-:Y:S01]  /*04e0*/  IMAD.WIDE R68, R69, 0x4, R64 ;  /* 0x0000000445447825 */ /* 0x010fe200078e0240 */
[----:B------:R-:W-:-:S02]  /*04f0*/  LOP3.LUT R0, R0, 0x3c, RZ, 0xc0, !PT ;  /* 0x0000003c00007812 */ /* 0x000fc400078ec0ff */
[----:B------:R-:W-:Y:S01]  /*0500*/  PRMT R72, R9, 0x8880, RZ ;  /* 0x0000888009487816 */ /* 0x000fe200000000ff */
[----:B------:R-:W-:Y:S01]  /*0510*/  IMAD.WIDE R64, R7, 0x4, R64 ;  /* 0x0000000407407825 */ /* 0x000fe200078e0240 */
[----:B------:R-:W-:Y:S02]  /*0520*/  P2R R2, PR, RZ, 0x40 ;  /* 0x00000040ff027803 */ /* 0x000fe40000000000 */
[----:B------:R-:W-:Y:S01]  /*0530*/  ISETP.GE.AND P5, PT, R73, 0x1, PT ;  /* 0x000000014900780c */ /* 0x000fe20003fa6270 */
[--C-:B------:R-:W-:Y:S01]  /*0540*/  IMAD R36, R5, 0x300, R0.reuse ;  /* 0x0000030005247824 */ /* 0x100fe200078e0200 */
[----:B------:R-:W-:Y:S01]  /*0550*/  ISETP.GE.AND P0, PT, R79, 0x44, PT ;  /* 0x000000444f00780c */ /* 0x000fe20003f06270 */
[----:B------:R-:W-:Y:S01]  /*0560*/  IMAD.IADD R72, R72, 0x1, R13 ;  /* 0x0000000148487824 */ /* 0x000fe200078e020d */
[----:B------:R-:W-:Y:S01]  /*0570*/  IADD3 R11, R4, UR6, RZ ;  /* 0x00000006040b7c10 */ /* 0x000fe2000fffe0ff */
[C---:B------:R-:W-:Y:S01]  /*0580*/  IMAD R0, R3.reuse, 0x300, R0 ;  /* 0x0000030003007824 */ /* 0x040fe200078e0200 */
[----:B------:R-:W-:-:S02]  /*0590*/  ISETP.GE.AND P1, PT, R3, 0x44, PT ;  /* 0x000000440300780c */ /* 0x000fc40003f26270 */
[----:B------:R-:W-:Y:S02]  /*05a0*/  ISETP.GE.AND P3, PT, R5, 0x44, PT ;  /* 0x000000440500780c */ /* 0x000fe40003f66270 */
[----:B------:R-:W-:Y:S02]  /*05b0*/  ISETP.LT.AND P6, PT, R3, 0x44, !P6 ;  /* 0x000000440300780c */ /* 0x000fe400077c1270 */
[----:B------:R-:W-:Y:S02]  /*05c0*/  P2R R2, PR, RZ, 0x20 ;  /* 0x00000020ff027803 */ /* 0x000fe40000000000 */
[----:B------:R-:W-:Y:S02]  /*05d0*/  ISETP.GT.AND P0, PT, R14, RZ, !P0 ;  /* 0x000000ff0e00720c */ /* 0x000fe40004704270 */
[----:B------:R-:W-:Y:S02]  /*05e0*/  LEA R74, R74, R11, 0x2 ;  /* 0x0000000b4a4a7211 */ /* 0x000fe400078e10ff */
[----:B------:R-:W-:-:S02]  /*05f0*/  ISETP.GT.AND P2, PT, R75, RZ, !P1 ;  /* 0x000000ff4b00720c */ /* 0x000fc40004f44270 */
[----:B------:R-:W-:Y:S02]  /*0600*/  ISETP.GT.AND P4, PT, R73, RZ, !P3 ;  /* 0x000000ff4900720c */ /* 0x000fe40005f84270 */
[----:B------:R-:W-:Y:S02]  /*0610*/  MOV R70, R68 ;  /* 0x0000004400467202 */ /* 0x000fe40000000f00 */
[----:B------:R-:W-:Y:S02]  /*0620*/  MOV R71, R69 ;  /* 0x0000004500477202 */ /* 0x000fe40000000f00 */
[----:B------:R-:W-:Y:S02]  /*0630*/  MOV R66, R64 ;  /* 0x0000004000427202 */ /* 0x000fe40000000f00 */
[----:B------:R-:W-:Y:S02]  /*0640*/  MOV R67, R65 ;  /* 0x0000004100437202 */ /* 0x000fe40000000f00 */
[----:B------:R-:W-:-:S02]  /*0650*/  LOP3.LUT R38, R80, 0x3f, RZ, 0xc0, !PT ;  /* 0x0000003f50267812 */ /* 0x000fc400078ec0ff */
[----:B------:R-:W-:Y:S02]  /*0660*/  LOP3.LUT R37, R80, 0xf, RZ, 0xc0, !PT ;  /* 0x0000000f50257812 */ /* 0x000fe400078ec0ff */
[----:B------:R-:W-:Y:S02]  /*0670*/  ISETP.LT.AND P5, PT, R5, 0x44, !P5 ;  /* 0x000000440500780c */ /* 0x000fe40006fa1270 */
[----:B------:R-:W-:-:S11]  /*0680*/  P2R R82, PR, RZ, 0x40 ;  /* 0x00000040ff527803 */ /* 0x000fd60000000000 */
.L_x_1:
[----:B------:R-:W1:Y:S01]  /*0690*/  LDC.64 R6, c[0x0][0x220] ;  /* 0x00008800ff067b82 */ /* 0x000e620000000a00 */
[----:B------:R-:W-:Y:S02]  /*06a0*/  IADD3 R29, R72, UR4, RZ ;  /* 0x00000004481d7c10 */ /* 0x000fe4000fffe0ff */
[----:B------:R-:W-:Y:S02]  /*06b0*/  CS2R R22, SRZ ;  /* 0x0000000000167805 */ /* 0x000fe4000001ff00 */
[----:B------:R-:W-:Y:S02]  /*06c0*/  CS2R R24, SRZ ;  /* 0x0000000000187805 */ /* 0x000fe4000001ff00 */
[----:B------:R-:W-:Y:S01]  /*06d0*/  IADD3 R83, R0, R63, RZ ;  /* 0x0000003f00537210 */ /* 0x000fe20007ffe0ff */
[----:B------:R-:W-:Y:S01]  /*06e0*/  IMAD.MOV.U32 R2, RZ, RZ, R64 ;  /* 0x000000ffff027224 */ /* 0x000fe200078e0040 */
[----:B------:R-:W-:Y:S01]  /*06f0*/  IADD3 R19, R29, 0x100, RZ ;  /* 0x000001001d137810 */ /* 0x000fe20007ffe0ff */
[----:B------:R-:W-:Y:S01]  /*0700*/  VIADD R15, R29, 0x200 ;  /* 0x000002001d0f7836 */ /* 0x000fe20000000000 */
[----:B------:R-:W-:-:S02]  /*0710*/  IADD3 R11, R29, 0x80, RZ ;  /* 0x000000801d0b7810 */ /* 0x000fc40007ffe0ff */
[----:B------:R-:W-:Y:S02]  /*0720*/  IADD3 R13, R29, 0x180, RZ ;  /* 0x000001801d0d7810 */ /* 0x000fe40007ffe0ff */
[----:B------:R-:W-:Y:S02]  /*0730*/  IADD3 R17, R29, 0x280, RZ ;  /* 0x000002801d117810 */ /* 0x000fe40007ffe0ff */
[----:B------:R-:W-:Y:S02]  /*0740*/  IADD3 R21, R29, 0x300, RZ ;  /* 0x000003001d157810 */ /* 0x000fe40007ffe0ff */
[----:B------:R-:W-:Y:S02]  /*0750*/  IADD3 R81, R36, R63, RZ ;  /* 0x0000003f24517210 */ /* 0x000fe40007ffe0ff */
[----:B------:R-:W-:Y:S02]  /*0760*/  CS2R R26, SRZ ;  /* 0x00000000001a7805 */ /* 0x000fe4000001ff00 */
[----:B------:R-:W-:-:S02]  /*0770*/  MOV R28, RZ ;  /* 0x000000ff001c7202 */ /* 0x000fc40000000f00 */
[----:B------:R-:W-:Y:S02]  /*0780*/  IADD3 R63, P6, R63, 0x40, RZ ;  /* 0x000000403f3f7810 */ /* 0x000fe40007fde0ff */
[----:B------:R-:W-:Y:S01]  /*0790*/  MOV R3, R65 ;  /* 0x0000004100037202 */ /* 0x000fe20000000f00 */
[--C-:B-1----:R-:W-:Y:S01]  /*07a0*/  IMAD.WIDE R8, R29, 0x4, R6.reuse ;  /* 0x000000041d087825 */ /* 0x102fe200078e0206 */
[----:B------:R-:W-:Y:S02]  /*07b0*/  IADD3.X R84, RZ, R84, RZ, P6, !PT ;  /* 0x00000054ff547210 */ /* 0x000fe400037fe4ff */
[----:B------:R-:W-:Y:S01]  /*07c0*/  IADD3 R64, P6, R64, 0x100, RZ ;  /* 0x0000010040407810 */ /* 0x000fe20007fde0ff */
[--C-:B------:R-:W-:Y:S01]  /*07d0*/  IMAD.WIDE R18, R19, 0x4, R6.reuse ;  /* 0x0000000413127825 */ /* 0x100fe200078e0206 */
[----:B------:R1:W2:Y:S01]  /*07e0*/  @P0 LDG.E.EL R22, desc[UR8][R8.64] ;  /* 0x0000000808160981 */ /* 0x0002a2000c2e1900 */
[----:B------:R-:W-:Y:S02]  /*07f0*/  MOV R4, R68 ;  /* 0x0000004400047202 */ /* 0x000fe40000000f00 */
[----:B------:R-:W-:Y:S01]  /*0800*/  IMAD.WIDE R10, R11, 0x4, R6 ;  /* 0x000000040b0a7825 */ /* 0x000fe200078e0206 */
[----:B------:R3:W4:Y:S01]  /*0810*/  @P0 LDG.E.EL R24, desc[UR8][R18.64] ;  /* 0x0000000812180981 */ /* 0x000722000c2e1900 */
[----:B------:R-:W-:-:S02]  /*0820*/  IADD3.X R65, RZ, R65, RZ, P6, !PT ;  /* 0x00000041ff417210 */ /* 0x000fc400037fe4ff */
[--C-:B------:R-:W-:Y:S01]  /*0830*/  IMAD.WIDE R12, R13, 0x4, R6.reuse ;  /* 0x000000040d0c7825 */ /* 0x100fe200078e0206 */
[----:B------:R5:W4:Y:S01]  /*0840*/  @P0 LDG.E.EL R23, desc[UR8][R10.64] ;  /* 0x000000080a170981 */ /* 0x000b22000c2e1900 */
[----:B------:R-:W-:Y:S02]  /*0850*/  IADD3 R68, P6, R68, 0x100, RZ ;  /* 0x0000010044447810 */ /* 0x000fe40007fde0ff */
[----:B-1----:R-:W-:Y:S01]  /*0860*/  IADD3 R9, R29, 0x380, RZ ;  /* 0x000003801d097810 */ /* 0x002fe20007ffe0ff */
[--C-:B------:R-:W-:Y:S01]  /*0870*/  IMAD.WIDE R14, R15, 0x4, R6.reuse ;  /* 0x000000040f0e7825 */ /* 0x100fe200078e0206 */
[----:B------:R1:W4:Y:S01]  /*0880*/  @P0 LDG.E.EL R25, desc[UR8][R12.64] ;  /* 0x000000080c190981 */ /* 0x000322000c2e1900 */
[----:B------:R-:W-:Y:S02]  /*0890*/  MOV R5, R69 ;  /* 0x0000004500057202 */ /* 0x000fe40000000f00 */
[--C-:B------:R-:W-:Y:S01]  /*08a0*/  IMAD.WIDE R16, R17, 0x4, R6.reuse ;  /* 0x0000000411107825 */ /* 0x100fe200078e0206 */
[----:B------:R1:W4:Y:S03]  /*08b0*/  @P0 LDG.E.EL R26, desc[UR8][R14.64] ;  /* 0x000000080e1a0981 */ /* 0x000326000c2e1900 */
[--C-:B---3--:R-:W-:Y:S01]  /*08c0*/  IMAD.WIDE R18, R21, 0x4, R6.reuse ;  /* 0x0000000415127825 */ /* 0x108fe200078e0206 */
[----:B------:R3:W4:Y:S03]  /*08d0*/  @P0 LDG.E.EL R27, desc[UR8][R16.64] ;  /* 0x00000008101b0981 */ /* 0x000726000c2e1900 */
[----:B------:R-:W-:Y:S01]  /*08e0*/  IMAD.MOV.U32 R29, RZ, RZ, RZ ;  /* 0x000000ffff1d7224 */ /* 0x000fe200078e00ff */
[----:B------:R1:W4:Y:S01]  /*08f0*/  @P0 LDG.E.EL R28, desc[UR8][R18.64] ;  /* 0x00000008121c0981 */ /* 0x000322000c2e1900 */
[----:B------:R-:W-:Y:S01]  /*0900*/  IMAD.WIDE R6, R9, 0x4, R6 ;  /* 0x0000000409067825 */ /* 0x000fe200078e0206 */
[----:B-----5:R-:W-:-:S03]  /*0910*/  CS2R R10, SRZ ;  /* 0x00000000000a7805 */ /* 0x020fc6000001ff00 */
[----:B------:R-:W-:Y:S01]  /*0920*/  IMAD.X R69, RZ, RZ, R69, P6 ;  /* 0x000000ffff457224 */ /* 0x000fe200030e0645 */
[----:B------:R5:W4:Y:S01]  /*0930*/  @P0 LDG.E.EL R29, desc[UR8][R6.64] ;  /* 0x00000008061d0981 */ /* 0x000b22000c2e1900 */
[----:B------:R-:W-:Y:S02]  /*0940*/  ISETP.NE.AND P6, PT, R82, RZ, PT ;  /* 0x000000ff5200720c */ /* 0x000fe40003fc5270 */
[----:B------:R-:W-:Y:S01]  /*0950*/  CS2R R8, SRZ ;  /* 0x0000000000087805 */ /* 0x000fe2000001ff00 */
[----:B------:R-:W-:Y:S01]  /*0960*/  IMAD.WIDE.U32 R4, R37, 0x10, R4 ;  /* 0x0000001025047825 */ /* 0x000fe200078e0004 */
[----:B------:R-:W-:Y:S02]  /*0970*/  MOV R20, UR10 ;  /* 0x0000000a00147c02 */ /* 0x000fe40008000f00 */
[----:B------:R-:W-:Y:S02]  /*0980*/  MOV R21, UR11 ;  /* 0x0000000b00157c02 */ /* 0x000fe40008000f00 */
[----:B-1----:R-:W-:Y:S01]  /*0990*/  CS2R R12, SRZ ;  /* 0x00000000000c7805 */ /* 0x002fe2000001ff00 */
[----:B------:R1:W4:Y:S01]  /*09a0*/  @!P1 LDG.E.EL.128 R8, desc[UR8][R4.64] ;  /* 0x0000000804089981 */ /* 0x000322000c2e1d00 */
[----:B0-----:R-:W-:-:S02]  /*09b0*/  CS2R R14, SRZ ;  /* 0x00000000000e7805 */ /* 0x001fc4000001ff00 */
[----:B---3--:R-:W-:Y:S02]  /*09c0*/  CS2R R16, SRZ ;  /* 0x0000000000107805 */ /* 0x008fe4000001ff00 */
[----:B------:R-:W-:Y:S02]  /*09d0*/  CS2R R18, SRZ ;  /* 0x0000000000127805 */ /* 0x000fe4000001ff00 */
[----:B-----5:R-:W-:Y:S01]  /*09e0*/  CS2R R6, SRZ ;  /* 0x0000000000067805 */ /* 0x020fe2000001ff00 */
[----:B------:R-:W-:-:S04]  /*09f0*/  IMAD.WIDE.U32 R2, R37, 0x10, R2 ;  /* 0x0000001025027825 */ /* 0x000fc800078e0002 */
[----:B------:R-:W-:Y:S01]  /*0a00*/  IMAD.WIDE.U32 R20, R37, 0x10, R20 ;  /* 0x0000001025147825 */ /* 0x000fe200078e0014 */
[----:B-1----:R-:W-:Y:S01]  /*0a10*/  CS2R R4, SRZ ;  /* 0x0000000000047805 */ /* 0x002fe2000001ff00 */
[----:B------:R0:W3:Y:S04]  /*0a20*/  @!P3 LDG.E.EL.128 R12, desc[UR8][R2.64] ;  /* 0x00000008020cb981 */ /* 0x0000e8000c2e1d00 */
[----:B------:R-:W5:Y:S04]  /*0a30*/  @P6 LDG.E.EL.128 R16, desc[UR8][R20.64] ;  /* 0x0000000814106981 */ /* 0x000f68000c2e1d00 */
[----:B------:R1:W3:Y:S01]  /*0a40*/  @P5 LDG.E.EL.128 R4, desc[UR8][R20.64] ;  /* 0x0000000814045981 */ /* 0x0002e2000c2e1d00 */
[----:B0-----:R-:W-:-:S02]  /*0a50*/  MOV R2, UR12 ;  /* 0x0000000c00027c02 */ /* 0x001fc40008000f00 */
[----:B------:R-:W-:-:S03]  /*0a60*/  MOV R3, UR13 ;  /* 0x0000000d00037c02 */ /* 0x000fc60008000f00 */
[----:B------:R-:W-:Y:S01]  /*0a70*/  IMAD.WIDE.U32 R2, R37, 0x10, R2 ;  /* 0x0000001025027825 */ /* 0x000fe200078e0002 */
[----:B-1----:R-:W-:Y:S02]  /*0a80*/  CS2R R20, SRZ ;  /* 0x0000000000147805 */ /* 0x002fe4000001ff00 */
[----:B------:R-:W-:Y:S02]  /*0a90*/  CS2R R32, SRZ ;  /* 0x0000000000207805 */ /* 0x000fe4000001ff00 */
[----:B------:R-:W-:Y:S01]  /*0aa0*/  CS2R R34, SRZ ;  /* 0x0000000000227805 */ /* 0x000fe2000001ff00 */
[----:B------:R-:W-:Y:S01]  /*0ab0*/  BAR.SYNC.DEFER_BLOCKING 0x0 ;  /* 0x0000000000007b1d */ /* 0x000fe20000010000 */
[----:B--2---:R-:W-:Y:S02]  /*0ac0*/  SEL R22, R22, RZ, P0 ;  /* 0x000000ff16167207 */ /* 0x004fe40000000000 */
[----:B----4-:R-:W-:Y:S02]  /*0ad0*/  SEL R24, R24, RZ, P0 ;  /* 0x000000ff18187207 */ /* 0x010fe40000000000 */
[----:B------:R-:W-:-:S02]  /*0ae0*/  SEL R30, R23, RZ, P0 ;  /* 0x000000ff171e7207 */ /* 0x000fc40000000000 */
[----:B------:R-:W-:Y:S02]  /*0af0*/  SEL R88, R25, RZ, P0 ;  /* 0x000000ff19587207 */ /* 0x000fe40000000000 */
[----:B------:R-:W-:Y:S02]  /*0b00*/  SEL R26, R26, RZ, P0 ;  /* 0x000000ff1a1a7207 */ /* 0x000fe40000000000 */
[----:B------:R-:W-:Y:S02]  /*0b10*/  SEL R90, R27, RZ, P0 ;  /* 0x000000ff1b5a7207 */ /* 0x000fe40000000000 */
[----:B------:R-:W-:Y:S01]  /*0b20*/  SEL R28, R28, RZ, P0 ;  /* 0x000000ff1c1c7207 */ /* 0x000fe20000000000 */
[----:B------:R0:W-:Y:S01]  /*0b30*/  STS [R77], R22 ;  /* 0x000000164d007388 */ /* 0x0001e20000000800 */
[----:B------:R-:W-:-:S03]  /*0b40*/  SEL R86, R29, RZ, P0 ;  /* 0x000000ff1d567207 */ /* 0x000fc60000000000 */
[----:B------:R-:W-:Y:S04]  /*0b50*/  STS [R77+0x20], R30 ;  /* 0x0000201e4d007388 */ /* 0x000fe80000000800 */
[----:B------:R-:W-:Y:S04]  /*0b60*/  STS [R77+0x40], R24 ;  /* 0x000040184d007388 */ /* 0x000fe80000000800 */
[----:B------:R-:W-:Y:S04]  /*0b70*/  STS [R77+0x60], R88 ;  /* 0x000060584d007388 */ /* 0x000fe80000000800 */
[----:B------:R-:W-:Y:S04]  /*0b80*/  STS [R77+0x80], R26 ;  /* 0x0000801a4d007388 */ /* 0x000fe80000000800 */
[----:B------:R1:W-:Y:S04]  /*0b90*/  STS [R77+0xa0], R90 ;  /* 0x0000a05a4d007388 */ /* 0x0003e80000000800 */
[----:B------:R-:W-:Y:S04]  /*0ba0*/  STS [R77+0xc0], R28 ;  /* 0x0000c01c4d007388 */ /* 0x000fe80000000800 */
[----:B------:R2:W-:Y:S01]  /*0bb0*/  STS [R77+0xe0], R86 ;  /* 0x0000e0564d007388 */ /* 0x0005e20000000800 */
[----:B------:R-:W-:Y:S01]  /*0bc0*/  BAR.SYNC.DEFER_BLOCKING 0x0 ;  /* 0x0000000000007b1d */ /* 0x000fe20000010000 */
[----:B0-----:R-:W-:-:S06]  /*0bd0*/  CS2R R22, SRZ ;  /* 0x0000000000167805 */ /* 0x001fcc000001ff00 */
[----:B------:R-:W4:Y:S04]  /*0be0*/  @P4 LDG.E.EL.128 R20, desc[UR8][R2.64] ;  /* 0x0000000802144981 */ /* 0x000f28000c2e1d00 */
[----:B------:R4:W4:Y:S04]  /*0bf0*/  @P2 LDG.E.EL.128 R32, desc[UR8][R2.64] ;  /* 0x0000000802202981 */ /* 0x000928000c2e1d00 */
[----:B------:R-:W0:Y:S04]  /*0c00*/  LDS.128 R28, [R74+0x2000] ;  /* 0x002000004a1c7984 */ /* 0x000e280000000c00 */
[----:B------:R-:W0:Y:S01]  /*0c10*/  LDS.128 R24, [R76] ;  /* 0x000000004c187984 */ /* 0x000e220000000c00 */
[----:B-----5:R-:W-:-:S02]  /*0c20*/  SEL R16, R16, RZ, P6 ;  /* 0x000000ff10107207 */ /* 0x020fc40003000000 */
[----:B------:R-:W-:Y:S02]  /*0c30*/  SEL R17, R17, RZ, P6 ;  /* 0x000000ff11117207 */ /* 0x000fe40003000000 */
[----:B------:R-:W-:Y:S02]  /*0c40*/  SEL R18, R18, RZ, P6 ;  /* 0x000000ff12127207 */ /* 0x000fe40003000000 */
[----:B------:R-:W-:Y:S02]  /*0c50*/  SEL R19, R19, RZ, P6 ;  /* 0x000000ff13137207 */ /* 0x000fe40003000000 */
[----:B------:R-:W-:Y:S02]  /*0c60*/  ISETP.GE.AND P6, PT, R73, 0x1, PT ;  /* 0x000000014900780c */ /* 0x000fe40003fc6270 */
[----:B------:R-:W-:Y:S02]  /*0c70*/  SEL R85, R8, RZ, !P1 ;  /* 0x000000ff08557207 */ /* 0x000fe40004800000 */
[----:B-1----:R-:W-:-:S02]  /*0c80*/  SEL R90, R9, RZ, !P1 ;  /* 0x000000ff095a7207 */ /* 0x002fc40004800000 */
[----:B---3--:R-:W-:Y:S02]  /*0c90*/  SEL R4, R4, RZ, P5 ;  /* 0x000000ff04047207 */ /* 0x008fe40002800000 */
[----:B------:R-:W-:Y:S02]  /*0ca0*/  SEL R5, R5, RZ, P5 ;  /* 0x000000ff05057207 */ /* 0x000fe40002800000 */
[----:B------:R-:W-:Y:S02]  /*0cb0*/  SEL R6, R6, RZ, P5 ;  /* 0x000000ff06067207 */ /* 0x000fe40002800000 */
[----:B------:R-:W-:Y:S02]  /*0cc0*/  SEL R7, R7, RZ, P5 ;  /* 0x000000ff07077207 */ /* 0x000fe40002800000 */
[----:B------:R-:W-:Y:S02]  /*0cd0*/  P2R R88, PR, RZ, 0x1 ;  /* 0x00000001ff587803 */ /* 0x000fe40000000000 */
[----:B------:R-:W-:-:S02]  /*0ce0*/  ISETP.GE.AND P0, PT, R75, 0x1, PT ;  /* 0x000000014b00780c */ /* 0x000fc40003f06270 */
[----:B------:R-:W-:Y:S02]  /*0cf0*/  SEL R91, R10, RZ, !P1 ;  /* 0x000000ff0a5b7207 */ /* 0x000fe40004800000 */
[----:B------:R-:W-:Y:S02]  /*0d00*/  SEL R92, R11, RZ, !P1 ;  /* 0x000000ff0b5c7207 */ /* 0x000fe40004800000 */
[----:B------:R-:W-:Y:S02]  /*0d10*/  SEL R87, R12, RZ, !P3 ;  /* 0x000000ff0c577207 */ /* 0x000fe40005800000 */
[----:B------:R-:W-:Y:S02]  /*0d20*/  SEL R94, R13, RZ, !P3 ;  /* 0x000000ff0d5e7207 */ /* 0x000fe40005800000 */
[----:B------:R-:W-:Y:S02]  /*0d30*/  SEL R93, R14, RZ, !P3 ;  /* 0x000000ff0e5d7207 */ /* 0x000fe40005800000 */
[----:B------:R-:W-:Y:S01]  /*0d40*/  SEL R14, R15, RZ, !P3 ;  /* 0x000000ff0f0e7207 */ /* 0x000fe20005800000 */
[----:B------:R-:W-:Y:S01]  /*0d50*/  IMAD.MOV.U32 R89, RZ, RZ, RZ ;  /* 0x000000ffff597224 */ /* 0x000fe200078e00ff */
[----:B--2---:R-:W-:-:S02]  /*0d60*/  MOV R86, RZ ;  /* 0x000000ff00567202 */ /* 0x004fc40000000f00 */
[----:B----4-:R-:W-:Y:S02]  /*0d70*/  SEL R3, R20, RZ, P4 ;  /* 0x000000ff14037207 */ /* 0x010fe40002000000 */
[----:B------:R-:W-:Y:S02]  /*0d80*/  SEL R2, R21, RZ, P4 ;  /* 0x000000ff15027207 */ /* 0x000fe40002000000 */
[----:B------:R-:W-:Y:S02]  /*0d90*/  SEL R9, R22, RZ, P4 ;  /* 0x000000ff16097207 */ /* 0x000fe40002000000 */
[----:B------:R-:W-:Y:S01]  /*0da0*/  SEL R8, R23, RZ, P4 ;  /* 0x000000ff17087207 */ /* 0x000fe20002000000 */
[----:B0-----:R-:W-:Y:S01]  /*0db0*/  @P6 FADD R4, R28, R3 ;  /* 0x000000031c046221 */ /* 0x001fe20000000000 */
[----:B------:R-:W-:Y:S01]  /*0dc0*/  @P6 FADD R5, R29, R2 ;  /* 0x000000021d056221 */ /* 0x000fe20000000000 */
[----:B------:R-:W-:Y:S01]  /*0dd0*/  @P6 FADD R6, R30, R9 ;  /* 0x000000091e066221 */ /* 0x000fe20000000000 */
[----:B------:R-:W0:Y:S01]  /*0de0*/  LDC.64 R2, c[0x0][0x248] ;  /* 0x00009200ff027b82 */ /* 0x000e220000000a00 */
[----:B------:R-:W-:Y:S01]  /*0df0*/  @P6 FADD R7, R31, R8 ;  /* 0x000000081f076221 */ /* 0x000fe20000000000 */
[----:B------:R-:W-:-:S04]  /*0e00*/  ISETP.NE.U32.AND P6, PT, RZ, UR4, PT ;  /* 0x00000004ff007c0c */ /* 0x000fc8000bfc5070 */
[----:B------:R-:W-:Y:S02]  /*0e10*/  ISETP.NE.AND.EX P6, PT, RZ, UR5, PT, P6 ;  /* 0x00000005ff007c0c */ /* 0x000fe4000bfc5360 */
[----:B------:R-:W-:Y:S02]  /*0e20*/  SEL R11, R32, RZ, P2 ;  /* 0x000000ff200b7207 */ /* 0x000fe40001000000 */
[----:B------:R-:W-:Y:S02]  /*0e30*/  SEL R10, R33, RZ, P2 ;  /* 0x000000ff210a7207 */ /* 0x000fe40001000000 */
[----:B------:R-:W-:Y:S02]  /*0e40*/  SEL R13, R34, RZ, P2 ;  /* 0x000000ff220d7207 */ /* 0x000fe40001000000 */
[----:B------:R-:W-:Y:S01]  /*0e50*/  SEL R12, R35, RZ, P2 ;  /* 0x000000ff230c7207 */ /* 0x000fe20001000000 */
[----:B------:R-:W-:Y:S01]  /*0e60*/  @P0 FADD R16, R24, R11 ;  /* 0x0000000b18100221 */ /* 0x000fe20000000000 */
[----:B------:R-:W-:Y:S01]  /*0e70*/  @P0 FADD R17, R25, R10 ;  /* 0x0000000a19110221 */ /* 0x000fe20000000000 */
[----:B------:R-:W-:-:S02]  /*0e80*/  @P0 FADD R18, R26, R13 ;  /* 0x0000000d1a120221 */ /* 0x000fc40000000000 */
[----:B------:R-:W-:Y:S01]  /*0e90*/  @P0 FADD R19, R27, R12 ;  /* 0x0000000c1b130221 */ /* 0x000fe20000000000 */
[----:B------:R-:W-:Y:S01]  /*0ea0*/  ISETP.NE.AND P0, PT, R88, RZ, PT ;  /* 0x000000ff5800720c */ /* 0x000fe20003f05270 */
[----:B------:R-:W-:Y:S01]  /*0eb0*/  FADD R20, R14, R7 ;  /* 0x000000070e147221 */ /* 0x000fe20000000000 */
[----:B------:R-:W-:Y:S01]  /*0ec0*/  IMAD.MOV.U32 R11, RZ, RZ, 0x3f800000 ;  /* 0x3f800000ff0b7424 */ /* 0x000fe200078e00ff */
[----:B------:R-:W-:Y:S01]  /*0ed0*/  MOV R10, 0x3f800000 ;  /* 0x3f800000000a7802 */ /* 0x000fe20000000f00 */
[----:B------:R-:W-:Y:S01]  /*0ee0*/  IMAD.MOV.U32 R24, RZ, RZ, 0x3f800000 ;  /* 0x3f800000ff187424 */ /* 0x000fe200078e00ff */
[----:B------:R-:W-:Y:S02]  /*0ef0*/  MOV R13, 0x3f800000 ;  /* 0x3f800000000d7802 */ /* 0x000fe40000000f00 */
[----:B------:R-:W-:Y:S02]  /*0f00*/  CS2R R26, SRZ ;  /* 0x00000000001a7805 */ /* 0x000fe4000001ff00 */
[----:B------:R-:W-:-:S02]  /*0f10*/  MOV R22, 0x3f800000 ;  /* 0x3f80000000167802 */ /* 0x000fc40000000f00 */
[----:B------:R-:W-:Y:S02]  /*0f20*/  CS2R R28, SRZ ;  /* 0x00000000001c7805 */ /* 0x000fe4000001ff00 */
[----:B------:R-:W-:Y:S01]  /*0f30*/  MOV R25, 0x3f800000 ;  /* 0x3f80000000197802 */ /* 0x000fe20000000f00 */
[----:B------:R-:W-:Y:S01]  /*0f40*/  FADD R8, R92, R19 ;  /* 0x000000135c087221 */ /* 0x000fe20000000000 */
[----:B------:R-:W-:Y:S01]  /*0f50*/  MOV R31, 0x3f800000 ;  /* 0x3f800000001f7802 */ /* 0x000fe20000000f00 */
[----:B------:R-:W-:Y:S01]  /*0f60*/  FADD R9, R91, R18 ;  /* 0x000000125b097221 */ /* 0x000fe20000000000 */
[----:B------:R-:W-:Y:S01]  /*0f70*/  MOV R88, 0x3f800000 ;  /* 0x3f80000000587802 */ /* 0x000fe20000000f00 */
[----:B------:R-:W-:Y:S01]  /*0f80*/  FADD R12, R90, R17 ;  /* 0x000000115a0c7221 */ /* 0x000fe20000000000 */
[----:B------:R-:W-:Y:S01]  /*0f90*/  MOV R35, RZ ;  /* 0x000000ff00237202 */ /* 0x000fe20000000f00 */
[----:B------:R-:W-:Y:S01]  /*0fa0*/  FADD R23, R85, R16 ;  /* 0x0000001055177221 */ /* 0x000fe20000000000 */
[----:B------:R-:W-:Y:S01]  /*0fb0*/  MOV R30, RZ ;  /* 0x000000ff001e7202 */ /* 0x000fe20000000f00 */
[----:B------:R-:W-:Y:S01]  /*0fc0*/  FADD R15, R93, R6 ;  /* 0x000000065d0f7221 */ /* 0x000fe20000000000 */
[----:B------:R-:W-:Y:S01]  /*0fd0*/  FADD R14, R94, R5 ;  /* 0x000000055e0e7221 */ /* 0x000fe20000000000 */
[----:B------:R-:W-:Y:S01]  /*0fe0*/  FADD R21, R87, R4 ;  /* 0x0000000457157221 */ /* 0x000fe20000000000 */
[----:B0-----:R-:W-:Y:S06]  /*0ff0*/  @!P6 BRA `(.L_x_0) ;  /* 0x0000000400e0e947 */ /* 0x001fec0003800000 */
[----:B------:R-:W-:Y:S01]  /*1000*/  FADD R11, R62, 1 ;  /* 0x3f8000003e0b7421 */ /* 0x000fe20000000000 */
[----:B------:R-:W-:Y:S01]  /*1010*/  FADD R35, R23, -R54 ;  /* 0x8000003617237221 */ /* 0x000fe20000000000 */
[----:B------:R-:W-:Y:S01]  /*1020*/  FADD R26, R12, -R53 ;  /* 0x800000350c1a7221 */ /* 0x000fe20000000000 */
[----:B------:R-:W-:Y:S01]  /*1030*/  FADD R27, R9, -R52 ;  /* 0x80000034091b7221 */ /* 0x000fe20000000000 */
[C---:B------:R-:W-:Y:S01]  /*1040*/  FMUL R10, R11.reuse, 0.25 ;  /* 0x3e8000000b0a7820 */ /* 0x040fe20000400000 */
[----:B------:R-:W-:Y:S01]  /*1050*/  FSETP.GT.AND P6, PT, |R11|, 8.50705917302346158658e+37, PT ;  /* 0x7e8000000b00780b */ /* 0x000fe20003fc4200 */
[----:B------:R-:W-:Y:S01]  /*1060*/  FMUL R22, R35, 0.25 ;  /* 0x3e80000023167820 */ /* 0x000fe20000400000 */
[----:B------:R-:W-:Y:S01]  /*1070*/  FMUL R25, R26, 0.25 ;  /* 0x3e8000001a197820 */ /* 0x000fe20000400000 */
[----:B------:R-:W-:Y:S01]  /*1080*/  FMUL R24, R27, 0.25 ;  /* 0x3e8000001b187820 */ /* 0x000fe20000400000 */
[----:B------:R-:W-:Y:S01]  /*1090*/  FSEL R85, R10, R11, P6 ;  /* 0x0000000b0a557208 */ /* 0x000fe20003000000 */
[----:B------:R-:W-:Y:S01]  /*10a0*/  FADD R10, R61, 1 ;  /* 0x3f8000003d0a7421 */ /* 0x000fe20000000000 */
[----:B------:R-:W-:Y:S01]  /*10b0*/  FSEL R32, R22, R35, P6 ;  /* 0x0000002316207208 */ /* 0x000fe20003000000 */
[----:B------:R-:W-:-:S02]  /*10c0*/  FADD R28, R8, -R51 ;  /* 0x80000033081c7221 */ /* 0x000fc40000000000 */
[C---:B------:R-:W-:Y:S01]  /*10d0*/  FMUL R13, R10.reuse, 0.25 ;  /* 0x3e8000000a0d7820 */ /* 0x040fe20000400000 */
[----:B------:R-:W-:Y:S01]  /*10e0*/  FSETP.GT.AND P6, PT, |R10|, 8.50705917302346158658e+37, PT ;  /* 0x7e8000000a00780b */ /* 0x000fe20003fc4200 */
[----:B------:R-:W-:-:S03]  /*10f0*/  FMUL R29, R28, 0.25 ;  /* 0x3e8000001c1d7820 */ /* 0x000fc60000400000 */
[----:B------:R-:W-:Y:S01]  /*1100*/  FSEL R86, R13, R10, P6 ;  /* 0x0000000a0d567208 */ /* 0x000fe20003000000 */
[----:B------:R-:W-:Y:S01]  /*1110*/  FADD R13, R60, 1 ;  /* 0x3f8000003c0d7421 */ /* 0x000fe20000000000 */
[----:B------:R-:W-:-:S03]  /*1120*/  FSEL R33, R25, R26, P6 ;  /* 0x0000001a19217208 */ /* 0x000fc60003000000 */
[C---:B------:R-:W-:Y:S01]  /*1130*/  FMUL R22, R13.reuse, 0.25 ;  /* 0x3e8000000d167820 */ /* 0x040fe20000400000 */
[----:B------:R-:W-:-:S04]  /*1140*/  FSETP.GT.AND P6, PT, |R13|, 8.50705917302346158658e+37, PT ;  /* 0x7e8000000d00780b */ /* 0x000fc80003fc4200 */
[----:B------:R-:W-:Y:S01]  /*1150*/  FSEL R87, R22, R13, P6 ;  /* 0x0000000d16577208 */ /* 0x000fe20003000000 */
[----:B------:R-:W-:Y:S01]  /*1160*/  FADD R22, R59, 1 ;  /* 0x3f8000003b167421 */ /* 0x000fe20000000000 */
[----:B------:R-:W-:-:S03]  /*1170*/  FSEL R34, R24, R27, P6 ;  /* 0x0000001b18227208 */ /* 0x000fc60003000000 */
[C---:B------:R-:W-:Y:S01]  /*1180*/  FMUL R25, R22.reuse, 0.25 ;  /* 0x3e80000016197820 */ /* 0x040fe20000400000 */
[----:B------:R-:W-:-:S04]  /*1190*/  FSETP.GT.AND P6, PT, |R22|, 8.50705917302346158658e+37, PT ;  /* 0x7e8000001600780b */ /* 0x000fc80003fc4200 */
[----:B------:R-:W-:Y:S01]  /*11a0*/  FSEL R88, R25, R22, P6 ;  /* 0x0000001619587208 */ /* 0x000fe20003000000 */
[----:B------:R-:W-:Y:S01]  /*11b0*/  FADD R25, R58, 1 ;  /* 0x3f8000003a197421 */ /* 0x000fe20000000000 */
[----:B------:R-:W-:Y:S01]  /*11c0*/  FSEL R31, R29, R28, P6 ;  /* 0x0000001c1d1f7208 */ /* 0x000fe20003000000 */
[----:B------:R-:W-:Y:S02]  /*11d0*/  FADD R29, R21, -R50 ;  /* 0x80000032151d7221 */ /* 0x000fe40000000000 */
[C---:B------:R-:W-:Y:S01]  /*11e0*/  FMUL R24, R25.reuse, 0.25 ;  /* 0x3e80000019187820 */ /* 0x040fe20000400000 */
[----:B------:R-:W-:Y:S01]  /*11f0*/  FSETP.GT.AND P6, PT, |R25|, 8.50705917302346158658e+37, PT ;  /* 0x7e8000001900780b */ /* 0x000fe20003fc4200 */
[----:B------:R-:W-:-:S03]  /*1200*/  FMUL R30, R29, 0.25 ;  /* 0x3e8000001d1e7820 */ /* 0x000fc60000400000 */
        /* <DEDUP_REMOVED lines=8> */
[----:B------:R-:W-:Y:S01]  /*1290*/  FADD R89, R15, -R48 ;  /* 0x800000300f597221 */ /* 0x000fe20000000000 */
[----:B------:R-:W-:Y:S02]  /*12a0*/  FSEL R93, R93, R30, P6 ;  /* 0x0000001e5d5d7208 */ /* 0x000fe40003000000 */
[----:B------:R-:W-:Y:S01]  /*12b0*/  FSETP.GEU.AND P6, PT, |R11|, 1.175494350822287508e-38, PT ;  /* 0x008000000b00780b */ /* 0x000fe20003fce200 */
[----:B------:R-:W-:-:S12]  /*12c0*/  FMUL R96, R89, 0.25 ;  /* 0x3e80000059607820 */ /* 0x000fd80000400000 */
[----:B------:R-:W-:Y:S01]  /*12d0*/  @!P6 FMUL R85, R85, 16777216 ;  /* 0x4b8000005555e820 */ /* 0x000fe20000400000 */
[----:B------:R-:W-:Y:S01]  /*12e0*/  @!P6 FMUL R32, R32, 16777216 ;  /* 0x4b8000002020e820 */ /* 0x000fe20000400000 */
[----:B------:R-:W-:-:S04]  /*12f0*/  FSETP.GEU.AND P6, PT, |R10|, 1.175494350822287508e-38, PT ;  /* 0x008000000a00780b */ /* 0x000fc80003fce200 */
[----:B------:R-:W0:Y:S09]  /*1300*/  MUFU.RCP R85, R85 ;  /* 0x0000005500557308 */ /* 0x000e320000001000 */
[----:B------:R-:W-:Y:S01]  /*1310*/  @!P6 FMUL R86, R86, 16777216 ;  /* 0x4b8000005656e820 */ /* 0x000fe20000400000 */
[----:B------:R-:W-:Y:S01]  /*1320*/  @!P6 FMUL R33, R33, 16777216 ;  /* 0x4b8000002121e820 */ /* 0x000fe20000400000 */
[----:B------:R-:W-:-:S04]  /*1330*/  FSETP.GEU.AND P6, PT, |R13|, 1.175494350822287508e-38, PT ;  /* 0x008000000d00780b */ /* 0x000fc80003fce200 */
[----:B------:R-:W1:Y:S01]  /*1340*/  MUFU.RCP R86, R86 ;  /* 0x0000005600567308 */ /* 0x000e620000001000 */
[----:B0-----:R-:W-:-:S04]  /*1350*/  FFMA R32, R85, R32, R54 ;  /* 0x0000002055207223 */ /* 0x001fc80000000036 */
[----:B------:R-:W-:-:S04]  /*1360*/  FADD R23, R23, -R32 ;  /* 0x8000002017177221 */ /* 0x000fc80000000000 */
[----:B------:R-:W-:Y:S01]  /*1370*/  @!P6 FMUL R87, R87, 16777216 ;  /* 0x4b8000005757e820 */ /* 0x000fe20000400000 */
[----:B------:R-:W-:Y:S01]  /*1380*/  @!P6 FMUL R34, R34, 16777216 ;  /* 0x4b8000002222e820 */ /* 0x000fe20000400000 */
[----:B------:R-:W-:Y:S01]  /*1390*/  FSETP.GEU.AND P6, PT, |R22|, 1.175494350822287508e-38, PT ;  /* 0x008000001600780b */ /* 0x000fe20003fce200 */
[----:B------:R-:W-:Y:S01]  /*13a0*/  FFMA R35, R35, R23, R46 ;  /* 0x0000001723237223 */ /* 0x000fe2000000002e */
[----:B-1----:R-:W-:Y:S01]  /*13b0*/  FFMA R33, R86, R33, R53 ;  /* 0x0000002156217223 */ /* 0x002fe20000000035 */
[----:B------:R-:W-:Y:S01]  /*13c0*/  FADD R86, R20, -R47 ;  /* 0x8000002f14567221 */ /* 0x000fe20000000000 */
[----:B------:R-:W0:Y:S02]  /*13d0*/  MUFU.RCP R87, R87 ;  /* 0x0000005700577308 */ /* 0x000e240000001000 */
[----:B------:R-:W-:-:S04]  /*13e0*/  FADD R12, R12, -R33 ;  /* 0x800000210c0c7221 */ /* 0x000fc80000000000 */
[----:B------:R-:W-:-:S03]  /*13f0*/  FFMA R26, R26, R12, R45 ;  /* 0x0000000c1a1a7223 */ /* 0x000fc6000000002d */
[----:B------:R-:W-:Y:S01]  /*1400*/  @!P6 FMUL R88, R88, 16777216 ;  /* 0x4b8000005858e820 */ /* 0x000fe20000400000 */
[----:B------:R-:W-:-:S05]  /*1410*/  @!P6 FMUL R31, R31, 16777216 ;  /* 0x4b8000001f1fe820 */ /* 0x000fca0000400000 */
[----:B------:R-:W1:Y:S01]  /*1420*/  MUFU.RCP R88, R88 ;  /* 0x0000005800587308 */ /* 0x000e620000001000 */
[----:B0-----:R-:W-:-:S04]  /*1430*/  FFMA R34, R87, R34, R52 ;  /* 0x0000002257227223 */ /* 0x001fc80000000034 */
[----:B------:R-:W-:-:S04]  /*1440*/  FADD R9, R9, -R34 ;  /* 0x8000002209097221 */ /* 0x000fc80000000000 */
[----:B------:R-:W-:Y:S01]  /*1450*/  FFMA R27, R27, R9, R44 ;  /* 0x000000091b1b7223 */ /* 0x000fe2000000002c */
[----:B-1----:R-:W-:Y:S01]  /*1460*/  FFMA R95, R88, R31, R51 ;  /* 0x0000001f585f7223 */ /* 0x002fe20000000033 */
[----:B------:R-:W-:Y:S01]  /*1470*/  FADD R31, R56, 1 ;  /* 0x3f800000381f7421 */ /* 0x000fe20000000000 */
[----:B------:R-:W-:Y:S02]  /*1480*/  FADD R88, R55, 1 ;  /* 0x3f80000037587421 */ /* 0x000fe40000000000 */
[----:B------:R-:W-:Y:S01]  /*1490*/  FADD R9, R8, -R95 ;  /* 0x8000005f08097221 */ /* 0x000fe20000000000 */
[C---:B------:R-:W-:Y:S01]  /*14a0*/  FMUL R94, R31.reuse, 0.25 ;  /* 0x3e8000001f5e7820 */ /* 0x040fe20000400000 */
[----:B------:R-:W-:Y:S01]  /*14b0*/  FSETP.GT.AND P6, PT, |R31|, 8.50705917302346158658e+37, PT ;  /* 0x7e8000001f00780b */ /* 0x000fe20003fc4200 */
[----:B------:R-:W-:Y:S01]  /*14c0*/  FMUL R23, R88, 0.25 ;  /* 0x3e80000058177820 */ /* 0x000fe20000400000 */
[----:B------:R-:W-:Y:S02]  /*14d0*/  FFMA R28, R28, R9, R43 ;  /* 0x000000091c1c7223 */ /* 0x000fe4000000002b */
[----:B------:R-:W-:-:S02]  /*14e0*/  FSEL R94, R94, R31, P6 ;  /* 0x0000001f5e5e7208 */ /* 0x000fc40003000000 */
[----:B------:R-:W-:Y:S02]  /*14f0*/  FSEL R96, R96, R89, P6 ;  /* 0x0000005960607208 */ /* 0x000fe40003000000 */
[----:B------:R-:W-:-:S13]  /*1500*/  FSETP.GEU.AND P6, PT, |R25|, 1.175494350822287508e-38, PT ;  /* 0x008000001900780b */ /* 0x000fda0003fce200 */
[----:B------:R-:W-:Y:S01]  /*1510*/  @!P6 FMUL R90, R90, 16777216 ;  /* 0x4b8000005a5ae820 */ /* 0x000fe20000400000 */
[----:B------:R-:W-:Y:S01]  /*1520*/  @!P6 FMUL R91, R91, 16777216 ;  /* 0x4b8000005b5be820 */ /* 0x000fe20000400000 */
[----:B------:R-:W-:Y:S02]  /*1530*/  FSETP.GEU.AND P6, PT, |R24|, 1.175494350822287508e-38, PT ;  /* 0x008000001800780b */ /* 0x000fe40003fce200 */
[----:B------:R-:W0:Y:S11]  /*1540*/  MUFU.RCP R85, R90 ;  /* 0x0000005a00557308 */ /* 0x000e360000001000 */
[----:B------:R-:W-:Y:S01]  /*1550*/  @!P6 FMUL R92, R92, 16777216 ;  /* 0x4b8000005c5ce820 */ /* 0x000fe20000400000 */
[----:B------:R-:W-:Y:S01]  /*1560*/  @!P6 FMUL R93, R93, 16777216 ;  /* 0x4b8000005d5de820 */ /* 0x000fe20000400000 */
[----:B------:R-:W-:Y:S01]  /*1570*/  FSETP.GEU.AND P6, PT, |R31|, 1.175494350822287508e-38, PT ;  /* 0x008000001f00780b */ /* 0x000fe20003fce200 */
[----:B0-----:R-:W-:Y:S01]  /*1580*/  FFMA R98, R85, R91, R50 ;  /* 0x0000005b55627223 */ /* 0x001fe20000000032 */
[----:B------:R-:W-:-:S02]  /*1590*/  FMUL R85, R86, 0.25 ;  /* 0x3e80000056557820 */ /* 0x000fc40000400000 */
[----:B------:R-:W0:Y:S01]  /*15a0*/  MUFU.RCP R92, R92 ;  /* 0x0000005c005c7308 */ /* 0x000e220000001000 */
[----:B------:R-:W-:Y:S01]  /*15b0*/  FADD R8, R21, -R98 ;  /* 0x8000006215087221 */ /* 0x000fe20000000000 */
[----:B------:R-:W-:-:S03]  /*15c0*/  MOV R21, R98 ;  /* 0x0000006200157202 */ /* 0x000fc60000000f00 */
[----:B------:R-:W-:-:S04]  /*15d0*/  FFMA R29, R29, R8, R42 ;  /* 0x000000081d1d7223 */ /* 0x000fc8000000002a */
[----:B------:R-:W-:Y:S01]  /*15e0*/  @!P6 FMUL R94, R94, 16777216 ;  /* 0x4b8000005e5ee820 */ /* 0x000fe20000400000 */
[----:B------:R-:W-:Y:S01]  /*15f0*/  @!P6 FMUL R96, R96, 16777216 ;  /* 0x4b8000006060e820 */ /* 0x000fe20000400000 */
[----:B------:R-:W-:Y:S02]  /*1600*/  FSETP.GT.AND P6, PT, |R88|, 8.50705917302346158658e+37, PT ;  /* 0x7e8000005800780b */ /* 0x000fe40003fc4200 */
[----:B------:R-:W1:Y:S02]  /*1610*/  MUFU.RCP R87, R94 ;  /* 0x0000005e00577308 */ /* 0x000e640000001000 */
[----:B------:R-:W-:Y:S01]  /*1620*/  FSEL R23, R23, R88, P6 ;  /* 0x0000005817177208 */ /* 0x000fe20003000000 */
[----:B0-----:R-:W-:Y:S01]  /*1630*/  FFMA R93, R92, R93, R49 ;  /* 0x0000005d5c5d7223 */ /* 0x001fe20000000031 */
[----:B------:R-:W-:Y:S02]  /*1640*/  FSEL R85, R85, R86, P6 ;  /* 0x0000005655557208 */ /* 0x000fe40003000000 */
[----:B------:R-:W-:Y:S01]  /*1650*/  FSETP.GEU.AND P6, PT, |R88|, 1.175494350822287508e-38, PT ;  /* 0x008000005800780b */ /* 0x000fe20003fce200 */
[----:B------:R-:W-:Y:S01]  /*1660*/  FADD R12, R14, -R93 ;  /* 0x8000005d0e0c7221 */ /* 0x000fe20000000000 */
[----:B------:R-:W-:-:S03]  /*1670*/  MOV R14, R93 ;  /* 0x0000005d000e7202 */ /* 0x000fc60000000f00 */
[----:B------:R-:W-:Y:S01]  /*1680*/  FFMA R30, R30, R12, R41 ;  /* 0x0000000c1e1e7223 */ /* 0x000fe20000000029 */
[----:B------:R-:W-:Y:S01]  /*1690*/  MOV R12, R33 ;  /* 0x00000021000c7202 */ /* 0x000fe20000000f00 */
[----:B-1----:R-:W-:-:S06]  /*16a0*/  FFMA R96, R87, R96, R48 ;  /* 0x0000006057607223 */ /* 0x002fcc0000000030 */
[----:B------:R-:W-:Y:S01]  /*16b0*/  @!P6 FMUL R23, R23, 16777216 ;  /* 0x4b8000001717e820 */ /* 0x000fe20000400000 */
[----:B------:R-:W-:Y:S01]  /*16c0*/  @!P6 FMUL R85, R85, 16777216 ;  /* 0x4b8000005555e820 */ /* 0x000fe20000400000 */
[----:B------:R-:W-:Y:S01]  /*16d0*/  FADD R9, R15, -R96 ;  /* 0x800000600f097221 */ /* 0x000fe20000000000 */
[----:B------:R-:W-:Y:S01]  /*16e0*/  MOV R15, R96 ;  /* 0x00000060000f7202 */ /* 0x000fe20000000f00 */
[----:B------:R0:W1:Y:S02]  /*16f0*/  MUFU.RCP R90, R23 ;  /* 0x00000017005a7308 */ /* 0x0000640000001000 */
[----:B------:R-:W-:Y:S01]  /*1700*/  FFMA R89, R89, R9, R40 ;  /* 0x0000000959597223 */ /* 0x000fe20000000028 */
[----:B------:R-:W-:Y:S02]  /*1710*/  MOV R9, R34 ;  /* 0x0000002200097202 */ /* 0x000fe40000000f00 */
[----:B0-----:R-:W-:Y:S01]  /*1720*/  MOV R23, R32 ;  /* 0x0000002000177202 */ /* 0x001fe20000000f00 */
[----:B-1----:R-:W-:-:S04]  /*1730*/  FFMA R85, R90, R85, R47 ;  /* 0x000000555a557223 */ /* 0x002fc8000000002f */
[----:B------:R-:W-:Y:S01]  /*1740*/  FADD R8, R20, -R85 ;  /* 0x8000005514087221 */ /* 0x000fe20000000000 */
[----:B------:R-:W-:-:S03]  /*1750*/  MOV R20, R85 ;  /* 0x0000005500147202 */ /* 0x000fc60000000f00 */
[----:B------:R-:W-:Y:S01]  /*1760*/  FFMA R86, R86, R8, R39 ;  /* 0x0000000856567223 */ /* 0x000fe20000000027 */
[----:B------:R-:W-:-:S07]  /*1770*/  IMAD.MOV.U32 R8, RZ, RZ, R95 ;  /* 0x000000ffff087224 */ /* 0x000fce00078e005f */
.L_x_0:
[----:B------:R-:W-:Y:S01]  /*1780*/  ISETP.GE.U32.AND P6, PT, R63, 0x300, PT ;  /* 0x000003003f00780c */ /* 0x000fe20003fc6070 */
[----:B------:R-:W-:Y:S01]  /*1790*/  UIADD3 UR4, UP0, UR4, 0x400, URZ ;  /* 0x0000040004047890 */ /* 0x000fe2000ff1e03f */
[----:B------:R-:W-:Y:S01]  /*17a0*/  FSEL R52, R9, R52, !P1 ;  /* 0x0000003409347208 */ /* 0x000fe20004800000 */
[----:B------:R-:W-:Y:S01]  /*17b0*/  UIADD3 UR12, UP1, UR12, 0x100, URZ ;  /* 0x000001000c0c7890 */ /* 0x000fe2000ff3e03f */
[----:B------:R-:W-:Y:S01]  /*17c0*/  ISETP.GE.U32.AND.EX P6, PT, R84, RZ, PT, P6 ;  /* 0x000000ff5400720c */ /* 0x000fe20003fc6160 */
[----:B------:R-:W-:Y:S01]  /*17d0*/  UIADD3 UR10, UP2, UR10, 0x100, URZ ;  /* 0x000001000a0a7890 */ /* 0x000fe2000ff5e03f */
[----:B------:R-:W-:Y:S01]  /*17e0*/  FSEL R51, R8, R51, !P1 ;  /* 0x0000003308337208 */ /* 0x000fe20004800000 */
[--C-:B------:R-:W-:Y:S01]  /*17f0*/  IMAD.WIDE R8, R83, 0x4, R2.reuse ;  /* 0x0000000453087825 */ /* 0x100fe200078e0202 */
[----:B------:R-:W-:Y:S01]  /*1800*/  UIADD3.X UR5, URZ, UR5, URZ, UP0, !UPT ;  /* 0x000000053f057290 */ /* 0x000fe200087fe43f */
[----:B------:R-:W-:Y:S01]  /*1810*/  FSEL R54, R23, R54, !P1 ;  /* 0x0000003617367208 */ /* 0x000fe20004800000 */
[----:B------:R-:W-:Y:S01]  /*1820*/  UIADD3.X UR13, URZ, UR13, URZ, UP1, !UPT ;  /* 0x0000000d3f0d7290 */ /* 0x000fe20008ffe43f */
[----:B------:R-:W-:Y:S01]  /*1830*/  IMAD.WIDE R2, R81, 0x4, R2 ;  /* 0x0000000451027825 */ /* 0x000fe200078e0202 */
[----:B------:R0:W-:Y:S01]  /*1840*/  @!P1 STG.E.128 desc[UR8][R8.64], R16 ;  /* 0x0000001008009986 */ /* 0x0001e2000c101d08 */
[----:B------:R-:W-:Y:S01]  /*1850*/  UIADD3.X UR11, URZ, UR11, URZ, UP2, !UPT ;  /* 0x0000000b3f0b7290 */ /* 0x000fe200097fe43f */
[----:B------:R-:W-:-:S02]  /*1860*/  FSEL R53, R12, R53, !P1 ;  /* 0x000000350c357208 */ /* 0x000fc40004800000 */
[----:B------:R0:W-:Y:S01]  /*1870*/  @!P3 STG.E.128 desc[UR8][R2.64], R4 ;  /* 0x000000040200b986 */ /* 0x0001e2000c101d08 */
[----:B------:R-:W-:Y:S02]  /*1880*/  FSEL R50, R21, R50, !P3 ;  /* 0x0000003215327208 */ /* 0x000fe40005800000 */
[----:B------:R-:W-:Y:S02]  /*1890*/  FSEL R49, R14, R49, !P3 ;  /* 0x000000310e317208 */ /* 0x000fe40005800000 */
[----:B------:R-:W-:Y:S02]  /*18a0*/  FSEL R48, R15, R48, !P3 ;  /* 0x000000300f307208 */ /* 0x000fe40005800000 */
[----:B------:R-:W-:Y:S02]  /*18b0*/  FSEL R47, R20, R47, !P3 ;  /* 0x0000002f142f7208 */ /* 0x000fe40005800000 */
[----:B------:R-:W-:Y:S02]  /*18c0*/  FSEL R46, R35, R46, !P1 ;  /* 0x0000002e232e7208 */ /* 0x000fe40004800000 */
[----:B------:R-:W-:-:S02]  /*18d0*/  FSEL R45, R26, R45, !P1 ;  /* 0x0000002d1a2d7208 */ /* 0x000fc40004800000 */
        /* <DEDUP_REMOVED lines=13> */
[----:B------:R-:W-:Y:S01]  /*19b0*/  FSEL R55, R88, R55, !P3 ;  /* 0x0000003758377208 */ /* 0x000fe20005800000 */
[----:B0-----:R-:W-:Y:S06]  /*19c0*/  @!P6 BRA `(.L_x_1) ;  /* 0xffffffec0030e947 */ /* 0x001fec000383ffff */
[----:B------:R-:W-:Y:S01]  /*19d0*/  FADD R3, R62, R61 ;  /* 0x0000003d3e037221 */ /* 0x000fe20000000000 */
[----:B------:R-:W-:Y:S01]  /*19e0*/  FMUL R6, R61, 0.25 ;  /* 0x3e8000003d067820 */ /* 0x000fe20000400000 */
[----:B------:R-:W-:Y:S01]  /*19f0*/  FADD R11, R58, R57 ;  /* 0x000000393a0b7221 */ /* 0x000fe20000000000 */
[----:B------:R-:W-:Y:S01]  /*1a00*/  FMUL R9, R60, 0.25 ;  /* 0x3e8000003c097820 */ /* 0x000fe20000400000 */
[C---:B------:R-:W-:Y:S01]  /*1a10*/  FMUL R2, R3.reuse, 0.25 ;  /* 0x3e80000003027820 */ /* 0x040fe20000400000 */
[C---:B------:R-:W-:Y:S01]  /*1a20*/  FSETP.GEU.AND P6, PT, |R3|.reuse, 1.175494350822287508e-38, PT ;  /* 0x008000000300780b */ /* 0x040fe20003fce200 */
[----:B------:R-:W-:Y:S01]  /*1a30*/  FADD R14, R56, R11 ;  /* 0x0000000b380e7221 */ /* 0x000fe20000000000 */
[----:B------:R-:W-:Y:S01]  /*1a40*/  FSETP.GT.AND P0, PT, |R3|, 8.50705917302346158658e+37, PT ;  /* 0x7e8000000300780b */ /* 0x000fe20003f04200 */
[----:B------:R-:W-:Y:S01]  /*1a50*/  FMUL R8, R59, 0.25 ;  /* 0x3e8000003b087820 */ /* 0x000fe20000400000 */
[----:B------:R-:W-:Y:S01]  /*1a60*/  FMUL R12, R57, 0.25 ;  /* 0x3e800000390c7820 */ /* 0x000fe20000400000 */
[C---:B------:R-:W-:Y:S01]  /*1a70*/  FSETP.GT.AND P4, PT, |R11|.reuse, 8.50705917302346158658e+37, PT ;  /* 0x7e8000000b00780b */ /* 0x040fe20003f84200 */
[----:B------:R-:W-:Y:S01]  /*1a80*/  FMUL R10, R11, 0.25 ;  /* 0x3e8000000b0a7820 */ /* 0x000fe20000400000 */
[----:B------:R-:W-:Y:S01]  /*1a90*/  FSEL R61, R6, R61, P0 ;  /* 0x0000003d063d7208 */ /* 0x000fe20000000000 */
[----:B------:R-:W-:Y:S01]  /*1aa0*/  FADD R6, R60, R3 ;  /* 0x000000033c067221 */ /* 0x000fe20000000000 */
[----:B------:R-:W-:Y:S01]  /*1ab0*/  FSEL R4, R2, R3, P0 ;  /* 0x0000000302047208 */ /* 0x000fe20000000000 */
[----:B------:R-:W-:Y:S01]  /*1ac0*/  FADD R15, R55, R14 ;  /* 0x0000000e370f7221 */ /* 0x000fe20000000000 */
[----:B------:R-:W-:Y:S01]  /*1ad0*/  FSETP.GEU.AND P0, PT, |R11|, 1.175494350822287508e-38, PT ;  /* 0x008000000b00780b */ /* 0x000fe20003f0e200 */
[C---:B------:R-:W-:Y:S01]  /*1ae0*/  FMUL R5, R6.reuse, 0.25 ;  /* 0x3e80000006057820 */ /* 0x040fe20000400000 */
[----:B------:R-:W-:Y:S01]  /*1af0*/  FSETP.GEU.AND P5, PT, |R6|, 1.175494350822287508e-38, PT ;  /* 0x008000000600780b */ /* 0x000fe20003fae200 */
[----:B------:R-:W-:Y:S01]  /*1b00*/  @!P6 FMUL R4, R4, 16777216 ;  /* 0x4b8000000404e820 */ /* 0x000fe20000400000 */
[----:B------:R-:W-:Y:S01]  /*1b10*/  FADD R2, R59, R6 ;  /* 0x000000063b027221 */ /* 0x000fe20000000000 */
[----:B------:R-:W-:Y:S01]  /*1b20*/  FSETP.GT.AND P2, PT, |R6|, 8.50705917302346158658e+37, PT ;  /* 0x7e8000000600780b */ /* 0x000fe20003f44200 */
[----:B------:R-:W-:Y:S01]  /*1b30*/  @!P6 FMUL R61, R61, 16777216 ;  /* 0x4b8000003d3de820 */ /* 0x000fe20000400000 */
[----:B------:R-:W-:Y:S01]  /*1b40*/  FSEL R57, R12, R57, P4 ;  /* 0x000000390c397208 */ /* 0x000fe20002000000 */
[----:B------:R-:W-:Y:S01]  /*1b50*/  FMUL R13, R56, 0.25 ;  /* 0x3e800000380d7820 */ /* 0x000fe20000400000 */
[----:B------:R-:W0:Y:S01]  /*1b60*/  MUFU.RCP R4, R4 ;  /* 0x0000000400047308 */ /* 0x000e220000001000 */
[----:B------:R-:W-:Y:S01]  /*1b70*/  FSEL R7, R5, R6, P2 ;  /* 0x0000000605077208 */ /* 0x000fe20001000000 */
[C---:B------:R-:W-:Y:S01]  /*1b80*/  FMUL R5, R2.reuse, 0.25 ;  /* 0x3e80000002057820 */ /* 0x040fe20000400000 */
[----:B------:R-:W-:Y:S01]  /*1b90*/  FSETP.GT.AND P6, PT, |R2|, 8.50705917302346158658e+37, PT ;  /* 0x7e8000000200780b */ /* 0x000fe20003fc4200 */
[----:B------:R-:W-:Y:S01]  /*1ba0*/  @!P0 FMUL R57, R57, 16777216 ;  /* 0x4b80000039398820 */ /* 0x000fe20000400000 */
[----:B------:R-:W-:Y:S01]  /*1bb0*/  FSEL R60, R9, R60, P2 ;  /* 0x0000003c093c7208 */ /* 0x000fe20001000000 */
[----:B------:R-:W-:Y:S01]  /*1bc0*/  @!P5 FMUL R7, R7, 16777216 ;  /* 0x4b8000000707d820 */ /* 0x000fe20000400000 */
[----:B------:R-:W-:Y:S01]  /*1bd0*/  FSETP.GEU.AND P2, PT, |R14|, 1.175494350822287508e-38, PT ;  /* 0x008000000e00780b */ /* 0x000fe20003f4e200 */
[----:B------:R-:W-:Y:S01]  /*1be0*/  FMUL R16, R15, 0.25 ;  /* 0x3e8000000f107820 */ /* 0x000fe20000400000 */
[----:B------:R-:W-:Y:S01]  /*1bf0*/  FSEL R59, R8, R59, P6 ;  /* 0x0000003b083b7208 */ /* 0x000fe20003000000 */
[----:B------:R-:W-:Y:S01]  /*1c00*/  @!P5 FMUL R60, R60, 16777216 ;  /* 0x4b8000003c3cd820 */ /* 0x000fe20000400000 */
[----:B------:R-:W-:Y:S01]  /*1c10*/  FSEL R8, R5, R2, P6 ;  /* 0x0000000205087208 */ /* 0x000fe20003000000 */
[C---:B------:R-:W-:Y:S01]  /*1c20*/  FMUL R5, R14.reuse, 0.25 ;  /* 0x3e8000000e057820 */ /* 0x040fe20000400000 */
[----:B------:R-:W-:Y:S01]  /*1c30*/  FSETP.GT.AND P5, PT, |R14|, 8.50705917302346158658e+37, PT ;  /* 0x7e8000000e00780b */ /* 0x000fe20003fa4200 */
[----:B------:R-:W1:Y:S01]  /*1c40*/  MUFU.RCP R7, R7 ;  /* 0x0000000700077308 */ /* 0x000e620000001000 */
[----:B------:R-:W-:Y:S01]  /*1c50*/  FSEL R10, R10, R11, P4 ;  /* 0x0000000b0a0a7208 */ /* 0x000fe20002000000 */
[----:B0-----:R-:W-:Y:S01]  /*1c60*/  FMUL R4, R4, R61 ;  /* 0x0000003d04047220 */ /* 0x001fe20000400000 */
[----:B------:R-:W-:Y:S01]  /*1c70*/  FSEL R12, R5, R14, P5 ;  /* 0x0000000e050c7208 */ /* 0x000fe20002800000 */
[----:B------:R-:W-:Y:S01]  /*1c80*/  FMUL R18, R55, 0.25 ;  /* 0x3e80000037127820 */ /* 0x000fe20000400000 */
[----:B------:R-:W-:Y:S01]  /*1c90*/  FSETP.NEU.AND P6, PT, R3, RZ, PT ;  /* 0x000000ff0300720b */ /* 0x000fe20003fcd000 */
[----:B------:R-:W-:Y:S01]  /*1ca0*/  @!P0 FMUL R10, R10, 16777216 ;  /* 0x4b8000000a0a8820 */ /* 0x000fe20000400000 */
[C---:B------:R-:W-:Y:S01]  /*1cb0*/  FSETP.GEU.AND P4, PT, |R15|.reuse, 1.175494350822287508e-38, PT ;  /* 0x008000000f00780b */ /* 0x040fe20003f8e200 */
[----:B------:R-:W-:Y:S01]  /*1cc0*/  @!P2 FMUL R12, R12, 16777216 ;  /* 0x4b8000000c0ca820 */ /* 0x000fe20000400000 */
[----:B------:R-:W-:Y:S01]  /*1cd0*/  FSEL R4, R4, RZ, P6 ;  /* 0x000000ff04047208 */ /* 0x000fe20003000000 */
[----:B------:R-:W-:Y:S01]  /*1ce0*/  FADD R53, -R54, R53 ;  /* 0x0000003536357221 */ /* 0x000fe20000000100 */
[----:B------:R-:W-:Y:S01]  /*1cf0*/  FSETP.GEU.AND P6, PT, |R2|, 1.175494350822287508e-38, PT ;  /* 0x008000000200780b */ /* 0x000fe20003fce200 */
[----:B------:R-:W0:Y:S01]  /*1d00*/  MUFU.RCP R10, R10 ;  /* 0x0000000a000a7308 */ /* 0x000e220000001000 */
[----:B------:R-:W-:Y:S01]  /*1d10*/  FSETP.GT.AND P0, PT, |R15|, 8.50705917302346158658e+37, PT ;  /* 0x7e8000000f00780b */ /* 0x000fe20003f04200 */
[----:B------:R-:W-:Y:S01]  /*1d20*/  FADD R49, -R50, R49 ;  /* 0x0000003132317221 */ /* 0x000fe20000000100 */
[----:B------:R-:W-:Y:S01]  /*1d30*/  FSEL R13, R13, R56, P5 ;  /* 0x000000380d0d7208 */ /* 0x000fe20002800000 */
[----:B-1----:R-:W-:Y:S01]  /*1d40*/  FMUL R7, R7, R60 ;  /* 0x0000003c07077220 */ /* 0x002fe20000400000 */
[----:B------:R-:W-:Y:S01]  /*1d50*/  FSEL R16, R16, R15, P0 ;  /* 0x0000000f10107208 */ /* 0x000fe20000000000 */
[----:B------:R-:W-:Y:S01]  /*1d60*/  FMUL R5, R53, R53 ;  /* 0x0000003535057220 */ /* 0x000fe20000400000 */
[----:B------:R-:W-:Y:S01]  /*1d70*/  FSETP.NEU.AND P5, PT, R11, RZ, PT ;  /* 0x000000ff0b00720b */ /* 0x000fe20003fad000 */
[----:B------:R-:W1:Y:S01]  /*1d80*/  MUFU.RCP R12, R12 ;  /* 0x0000000c000c7308 */ /* 0x000e620000001000 */
[----:B------:R-:W-:Y:S01]  /*1d90*/  @!P2 FMUL R13, R13, 16777216 ;  /* 0x4b8000000d0da820 */ /* 0x000fe20000400000 */
[----:B------:R-:W-:Y:S01]  /*1da0*/  @!P4 FMUL R16, R16, 16777216 ;  /* 0x4b8000001010c820 */ /* 0x000fe20000400000 */
[----:B------:R-:W-:Y:S01]  /*1db0*/  FSEL R55, R18, R55, P0 ;  /* 0x0000003712377208 */ /* 0x000fe20000000000 */
[----:B------:R-:W-:Y:S01]  /*1dc0*/  @!P6 FMUL R8, R8, 16777216 ;  /* 0x4b8000000808e820 */ /* 0x000fe20000400000 */
[----:B------:R-:W-:Y:S01]  /*1dd0*/  SHFL.BFLY PT, R18, R15, 0x8, 0x1f ;  /* 0x0d001f000f127f89 */ /* 0x000fe200000e0000 */
[----:B------:R-:W-:Y:S01]  /*1de0*/  FSETP.NEU.AND P0, PT, R6, RZ, PT ;  /* 0x000000ff0600720b */ /* 0x000fe20003f0d000 */
[----:B0-----:R-:W-:Y:S01]  /*1df0*/  FMUL R10, R10, R57 ;  /* 0x000000390a0a7220 */ /* 0x001fe20000400000 */
[----:B------:R-:W0:Y:S01]  /*1e00*/  MUFU.RCP R16, R16 ;  /* 0x0000001000107308 */ /* 0x000e220000001000 */
[----:B------:R-:W-:Y:S01]  /*1e10*/  FMUL R9, R49, R49 ;  /* 0x0000003131097220 */ /* 0x000fe20000400000 */
[----:B------:R-:W-:Y:S01]  /*1e20*/  FFMA R53, R53, R4, R54 ;  /* 0x0000000435357223 */ /* 0x000fe20000000036 */
[----:B------:R-:W-:Y:S01]  /*1e30*/  FSETP.NEU.AND P2, PT, R14, RZ, PT ;  /* 0x000000ff0e00720b */ /* 0x000fe20003f4d000 */
[----:B------:R-:W-:Y:S01]  /*1e40*/  @!P6 FMUL R59, R59, 16777216 ;  /* 0x4b8000003b3be820 */ /* 0x000fe20000400000 */
[----:B------:R-:W-:Y:S01]  /*1e50*/  FSEL R10, R10, RZ, P5 ;  /* 0x000000ff0a0a7208 */ /* 0x000fe20002800000 */
[----:B------:R-:W-:Y:S01]  /*1e60*/  FADD R45, R46, R45 ;  /* 0x0000002d2e2d7221 */ /* 0x000fe20000000000 */
[----:B-1----:R-:W-:Y:S01]  /*1e70*/  FMUL R12, R12, R13 ;  /* 0x0000000d0c0c7220 */ /* 0x002fe20000400000 */
[----:B------:R-:W1:Y:S01]  /*1e80*/  MUFU.RCP R8, R8 ;  /* 0x0000000800087308 */ /* 0x000e620000001000 */
[----:B------:R-:W2:Y:S01]  /*1e90*/  SHFL.BFLY PT, R13, R2, 0x8, 0x1f ;  /* 0x0d001f00020d7f89 */ /* 0x000ea200000e0000 */
[----:B------:R-:W-:Y:S01]  /*1ea0*/  FFMA R49, R49, R10, R50 ;  /* 0x0000000a31317223 */ /* 0x000fe20000000032 */
[----:B------:R-:W-:Y:S01]  /*1eb0*/  FMUL R5, R62, R5 ;  /* 0x000000053e057220 */ /* 0x000fe20000400000 */
[----:B------:R-:W-:Y:S01]  /*1ec0*/  FSEL R7, R7, RZ, P0 ;  /* 0x000000ff07077208 */ /* 0x000fe20000000000 */
[----:B------:R-:W-:Y:S01]  /*1ed0*/  FADD R41, R42, R41 ;  /* 0x000000292a297221 */ /* 0x000fe20000000000 */
[----:B------:R-:W-:Y:S01]  /*1ee0*/  FMUL R9, R58, R9 ;  /* 0x000000093a097220 */ /* 0x000fe20000400000 */
[----:B------:R-:W-:Y:S01]  /*1ef0*/  @!P4 FMUL R55, R55, 16777216 ;  /* 0x4b8000003737c820 */ /* 0x000fe20000400000 */
[----:B------:R-:W-:Y:S01]  /*1f00*/  FADD R52, R52, -R53 ;  /* 0x8000003534347221 */ /* 0x000fe20000000000 */
[----:B------:R-:W-:Y:S01]  /*1f10*/  FADD R48, R48, -R49 ;  /* 0x8000003130307221 */ /* 0x000fe20000000000 */
[----:B------:R-:W-:Y:S01]  /*1f20*/  FSEL R12, R12, RZ, P2 ;  /* 0x000000ff0c0c7208 */ /* 0x000fe20001000000 */
[----:B------:R-:W-:Y:S01]  /*1f30*/  FFMA R5, R4, R5, R45 ;  /* 0x0000000504057223 */ /* 0x000fe2000000002d */
[----:B------:R-:W-:Y:S01]  /*1f40*/  FSETP.NEU.AND P0, PT, R2, RZ, PT ;  /* 0x000000ff0200720b */ /* 0x000fe20003f0d000 */
[----:B------:R-:W-:Y:S01]  /*1f50*/  FFMA R9, R10, R9, R41 ;  /* 0x000000090a097223 */ /* 0x000fe20000000029 */
[----:B0-----:R-:W-:Y:S01]  /*1f60*/  FMUL R16, R16, R55 ;  /* 0x0000003710107220 */ /* 0x001fe20000400000 */
[----:B-1----:R-:W-:Y:S01]  /*1f70*/  FMUL R8, R8, R59 ;  /* 0x0000003b08087220 */ /* 0x002fe20000400000 */
[----:B------:R-:W-:Y:S01]  /*1f80*/  FFMA R4, R52, R7, R53 ;  /* 0x0000000734047223 */ /* 0x000fe20000000035 */
[C---:B------:R-:W-:Y:S01]  /*1f90*/  FMUL R10, R48.reuse, R48 ;  /* 0x00000030300a7220 */ /* 0x040fe20000400000 */
[----:B------:R-:W-:Y:S01]  /*1fa0*/  FSETP.NEU.AND P5, PT, R15, RZ, PT ;  /* 0x000000ff0f00720b */ /* 0x000fe20003fad000 */
[----:B------:R-:W-:Y:S01]  /*1fb0*/  FFMA R48, R48, R12, R49 ;  /* 0x0000000c30307223 */ /* 0x000fe20000000031 */
[----:B------:R-:W-:Y:S01]  /*1fc0*/  FSEL R8, R8, RZ, P0 ;  /* 0x000000ff08087208 */ /* 0x000fe20000000000 */
[----:B------:R-:W-:Y:S01]  /*1fd0*/  FADD R51, R51, -R4 ;  /* 0x8000000433337221 */ /* 0x000fe20000000000 */
[----:B------:R-:W-:Y:S01]  /*1fe0*/  FADD R44, R44, R5 ;  /* 0x000000052c2c7221 */ /* 0x000fe20000000000 */
[----:B------:R-:W-:Y:S01]  /*1ff0*/  FSEL R16, R16, RZ, P5 ;  /* 0x000000ff10107208 */ /* 0x000fe20002800000 */
[----:B------:R-:W-:Y:S01]  /*2000*/  FADD R47, R47, -R48 ;  /* 0x800000302f2f7221 */ /* 0x000fe20000000000 */
[----:B--2---:R-:W-:Y:S01]  /*2010*/  FADD R5, R2, R13 ;  /* 0x0000000d02057221 */ /* 0x004fe20000000000 */
[----:B------:R-:W-:Y:S01]  /*2020*/  FADD R9, R40, R9 ;  /* 0x0000000928097221 */ /* 0x000fe20000000000 */
[----:B------:R-:W-:Y:S01]  /*2030*/  FMUL R10, R11, R10 ;  /* 0x0000000a0b0a7220 */ /* 0x000fe20000400000 */
[----:B------:R-:W-:Y:S01]  /*2040*/  FMUL R52, R52, R52 ;  /* 0x0000003434347220 */ /* 0x000fe20000400000 */
[C---:B------:R-:W-:Y:S01]  /*2050*/  FFMA R4, R51.reuse, R8, R4 ;  /* 0x0000000833047223 */ /* 0x040fe20000000004 */
[----:B------:R-:W-:Y:S01]  /*2060*/  FMUL R51, R51, R51 ;  /* 0x0000003333337220 */ /* 0x000fe20000400000 */
[----:B------:R-:W-:Y:S01]  /*2070*/  FADD R17, R15, R18 ;  /* 0x000000120f117221 */ /* 0x000fe20000000000 */
[----:B------:R-:W-:Y:S01]  /*2080*/  FFMA R48, R47, R16, R48 ;  /* 0x000000102f307223 */ /* 0x000fe20000000030 */
[----:B------:R-:W-:Y:S01]  /*2090*/  FFMA R10, R12, R10, R9 ;  /* 0x0000000a0c0a7223 */ /* 0x000fe20000000009 */
[----:B------:R-:W-:Y:S01]  /*20a0*/  FSETP.GEU.AND P6, PT, |R5|, 1.175494350822287508e-38, PT ;  /* 0x008000000500780b */ /* 0x000fe20003fce200 */
[----:B------:R-:W-:Y:S01]  /*20b0*/  FMUL R47, R47, R47 ;  /* 0x0000002f2f2f7220 */ /* 0x000fe20000400000 */
[----:B------:R-:W-:Y:S01]  /*20c0*/  FMUL R52, R3, R52 ;  /* 0x0000003403347220 */ /* 0x000fe20000400000 */
[----:B------:R-:W-:Y:S01]  /*20d0*/  FMUL R51, R6, R51 ;  /* 0x0000003306337220 */ /* 0x000fe20000400000 */
[----:B------:R-:W-:Y:S01]  /*20e0*/  FMUL R6, R5, 0.25 ;  /* 0x3e80000005067820 */ /* 0x000fe20000400000 */
[----:B------:R-:W-:Y:S01]  /*20f0*/  FSETP.GEU.AND P0, PT, |R17|, 1.175494350822287508e-38, PT ;  /* 0x008000001100780b */ /* 0x000fe20003f0e200 */
[----:B------:R-:W-:Y:S01]  /*2100*/  FADD R39, R39, R10 ;  /* 0x0000000a27277221 */ /* 0x000fe20000000000 */
[----:B------:R-:W-:Y:S01]  /*2110*/  FSETP.GT.AND P2, PT, |R5|, 8.50705917302346158658e+37, PT ;  /* 0x7e8000000500780b */ /* 0x000fe20003f44200 */
[----:B------:R-:W-:Y:S01]  /*2120*/  FMUL R47, R14, R47 ;  /* 0x0000002f0e2f7220 */ /* 0x000fe20000400000 */
[----:B------:R-:W-:Y:S01]  /*2130*/  FFMA R44, R7, R52, R44 ;  /* 0x00000034072c7223 */ /* 0x000fe2000000002c */
[----:B------:R-:W0:Y:S01]  /*2140*/  SHFL.BFLY PT, R3, R4, 0x8, 0x1f ;  /* 0x0d001f0004037f89 */ /* 0x000e2200000e0000 */
[C---:B------:R-:W-:Y:S01]  /*2150*/  FMUL R12, R17.reuse, 0.25 ;  /* 0x3e800000110c7820 */ /* 0x040fe20000400000 */
[----:B------:R-:W-:Y:S01]  /*2160*/  FSETP.GT.AND P4, PT, |R17|, 8.50705917302346158658e+37, PT ;  /* 0x7e8000001100780b */ /* 0x000fe20003f84200 */
[----:B------:R-:W-:Y:S01]  /*2170*/  FFMA R39, R16, R47, R39 ;  /* 0x0000002f10277223 */ /* 0x000fe20000000027 */
[----:B------:R-:W1:Y:S01]  /*2180*/  SHFL.BFLY PT, R10, R5, 0x4, 0x1f ;  /* 0x0c801f00050a7f89 */ /* 0x000e6200000e0000 */
[----:B------:R-:W-:Y:S01]  /*2190*/  FSEL R7, R6, R5, P2 ;  /* 0x0000000506077208 */ /* 0x000fe20001000000 */
[----:B------:R-:W-:Y:S01]  /*21a0*/  FADD R43, R43, R44 ;  /* 0x0000002c2b2b7221 */ /* 0x000fe20000000000 */
[----:B------:R-:W-:Y:S01]  /*21b0*/  FSEL R19, R12, R17, P4 ;  /* 0x000000110c137208 */ /* 0x000fe20002000000 */
[----:B------:R-:W-:Y:S01]  /*21c0*/  SHFL.BFLY PT, R16, R17, 0x4, 0x1f ;  /* 0x0c801f0011107f89 */ /* 0x000fe200000e0000 */
[----:B------:R-:W-:Y:S01]  /*21d0*/  LEA R78, R78, UR6, 0x2 ;  /* 0x000000064e4e7c11 */ /* 0x000fe2000f8e10ff */
[----:B------:R-:W-:Y:S01]  /*21e0*/  @!P6 FMUL R7, R7, 16777216 ;  /* 0x4b8000000707e820 */ /* 0x000fe20000400000 */
[----:B------:R-:W-:Y:S01]  /*21f0*/  FFMA R43, R8, R51, R43 ;  /* 0x00000033082b7223 */ /* 0x000fe2000000002b */
[----:B------:R-:W2:Y:S01]  /*2200*/  SHFL.BFLY PT, R12, R39, 0x8, 0x1f ;  /* 0x0d001f00270c7f89 */ /* 0x000ea200000e0000 */
[----:B------:R-:W-:Y:S01]  /*2210*/  @!P0 FMUL R19, R19, 16777216 ;  /* 0x4b80000013138820 */ /* 0x000fe20000400000 */
[----:B------:R-:W3:Y:S01]  /*2220*/  MUFU.RCP R8, R7 ;  /* 0x0000000700087308 */ /* 0x000ee20000001000 */
[----:B------:R-:W-:Y:S01]  /*2230*/  @P2 FMUL R13, R13, 0.25 ;  /* 0x3e8000000d0d2820 */ /* 0x000fe20000400000 */
[----:B------:R-:W4:Y:S01]  /*2240*/  SHFL.BFLY PT, R11, R48, 0x8, 0x1f ;  /* 0x0d001f00300b7f89 */ /* 0x000f2200000e0000 */
[----:B------:R-:W-:Y:S01]  /*2250*/  @P4 FMUL R18, R18, 0.25 ;  /* 0x3e80000012124820 */ /* 0x000fe20000400000 */
[----:B------:R-:W-:Y:S01]  /*2260*/  FSETP.NEU.AND P2, PT, R5, RZ, PT ;  /* 0x000000ff0500720b */ /* 0x000fe20003f4d000 */
[----:B------:R-:W-:Y:S01]  /*2270*/  @!P6 FMUL R13, R13, 16777216 ;  /* 0x4b8000000d0de820 */ /* 0x000fe20000400000 */
[----:B------:R-:W5:Y:S01]  /*2280*/  SHFL.BFLY PT, R6, R43, 0x8, 0x1f ;  /* 0x0d001f002b067f89 */ /* 0x000f6200000e0000 */
[----:B------:R-:W-:Y:S01]  /*2290*/  @!P0 FMUL R18, R18, 16777216 ;  /* 0x4b80000012128820 */ /* 0x000fe20000400000 */
[----:B------:R-:W2:Y:S01]  /*22a0*/  MUFU.RCP R19, R19 ;  /* 0x0000001300137308 */ /* 0x000ea20000001000 */
[----:B------:R-:W-:Y:S01]  /*22b0*/  FSETP.NEU.AND P6, PT, R17, RZ, PT ;  /* 0x000000ff1100720b */ /* 0x000fe20003fcd000 */
[----:B0-----:R-:W-:Y:S01]  /*22c0*/  FADD R3, -R4, R3 ;  /* 0x0000000304037221 */ /* 0x001fe20000000100 */
[----:B------:R-:W-:Y:S01]  /*22d0*/  BAR.SYNC.DEFER_BLOCKING 0x0 ;  /* 0x0000000000007b1d */ /* 0x000fe20000010000 */
[----:B------:R-:W-:-:S02]  /*22e0*/  LEA R38, R38, UR6, 0x2 ;  /* 0x0000000626267c11 */ /* 0x000fc4000f8e10ff */
[----:B------:R-:W-:Y:S01]  /*22f0*/  CS2R R32, SRZ ;  /* 0x0000000000207805 */ /* 0x000fe2000001ff00 */
[----:B-1----:R-:W-:Y:S01]  /*2300*/  FADD R9, R5, R10 ;  /* 0x0000000a05097221 */ /* 0x002fe20000000000 */
[----:B---3--:R-:W-:Y:S01]  /*2310*/  FMUL R8, R8, R13 ;  /* 0x0000000d08087220 */ /* 0x008fe20000400000 */
[----:B------:R-:W-:-:S03]  /*2320*/  FMUL R7, R3, R3 ;  /* 0x0000000303077220 */ /* 0x000fc60000400000 */
[----:B------:R-:W-:Y:S01]  /*2330*/  FSETP.GEU.AND P5, PT, |R9|, 1.175494350822287508e-38, PT ;  /* 0x008000000900780b */ /* 0x000fe20003fae200 */
[----:B------:R-:W-:Y:S01]  /*2340*/  FMUL R7, R2, R7 ;  /* 0x0000000702077220 */ /* 0x000fe20000400000 */
[----:B------:R-:W-:Y:S01]  /*2350*/  FSEL R8, R8, RZ, P2 ;  /* 0x000000ff08087208 */ /* 0x000fe20001000000 */
[----:B--2---:R-:W-:Y:S01]  /*2360*/  FADD R39, R39, R12 ;  /* 0x0000000c27277221 */ /* 0x004fe20000000000 */
[----:B------:R-:W-:Y:S01]  /*2370*/  FMUL R18, R19, R18 ;  /* 0x0000001213127220 */ /* 0x000fe20000400000 */
[----:B------:R-:W-:Y:S01]  /*2380*/  FADD R19, R17, R16 ;  /* 0x0000001011137221 */ /* 0x000fe20000000000 */
[C---:B------:R-:W-:Y:S01]  /*2390*/  FMUL R2, R9.reuse, 0.25 ;  /* 0x3e80000009027820 */ /* 0x040fe20000400000 */
[----:B------:R-:W0:Y:S01]  /*23a0*/  SHFL.BFLY PT, R12, R9, 0x2, 0x1f ;  /* 0x0c401f00090c7f89 */ /* 0x000e2200000e0000 */
[----:B----4-:R-:W-:Y:S01]  /*23b0*/  FADD R13, -R48, R11 ;  /* 0x0000000b300d7221 */ /* 0x010fe20000000100 */
[----:B------:R-:W-:Y:S01]  /*23c0*/  FSETP.GT.AND P2, PT, |R9|, 8.50705917302346158658e+37, PT ;  /* 0x7e8000000900780b */ /* 0x000fe20003f44200 */
[----:B------:R-:W-:Y:S01]  /*23d0*/  FFMA R3, R3, R8, R4 ;  /* 0x0000000803037223 */ /* 0x000fe20000000004 */
[----:B-----5:R-:W-:Y:S01]  /*23e0*/  FADD R43, R43, R6 ;  /* 0x000000062b2b7221 */ /* 0x020fe20000000000 */
[----:B------:R-:W-:Y:S01]  /*23f0*/  FMUL R4, R13, R13 ;  /* 0x0000000d0d047220 */ /* 0x000fe20000400000 */
[C---:B------:R-:W-:Y:S01]  /*2400*/  FSETP.GEU.AND P0, PT, |R19|.reuse, 1.175494350822287508e-38, PT ;  /* 0x008000001300780b */ /* 0x040fe20003f0e200 */
[----:B------:R-:W-:Y:S01]  /*2410*/  SHFL.BFLY PT, R22, R19, 0x2, 0x1f ;  /* 0x0c401f0013167f89 */ /* 0x000fe200000e0000 */
[----:B------:R-:W-:Y:S01]  /*2420*/  FSEL R6, R2, R9, P2 ;  /* 0x0000000902067208 */ /* 0x000fe20001000000 */
[C---:B------:R-:W-:Y:S01]  /*2430*/  FMUL R2, R19.reuse, 0.25 ;  /* 0x3e80000013027820 */ /* 0x040fe20000400000 */
[----:B------:R-:W-:Y:S01]  /*2440*/  FSETP.GT.AND P4, PT, |R19|, 8.50705917302346158658e+37, PT ;  /* 0x7e8000001300780b */ /* 0x000fe20003f84200 */
[----:B------:R-:W-:Y:S01]  /*2450*/  FMUL R4, R15, R4 ;  /* 0x000000040f047220 */ /* 0x000fe20000400000 */
[----:B------:R-:W-:Y:S01]  /*2460*/  FSEL R18, R18, RZ, P6 ;  /* 0x000000ff12127208 */ /* 0x000fe20003000000 */
[----:B------:R-:W-:Y:S01]  /*2470*/  FFMA R7, R8, R7, R43 ;  /* 0x0000000708077223 */ /* 0x000fe2000000002b */
[----:B------:R-:W-:Y:S01]  /*2480*/  @!P5 FMUL R6, R6, 16777216 ;  /* 0x4b8000000606d820 */ /* 0x000fe20000400000 */
[----:B------:R-:W-:Y:S01]  /*2490*/  FSEL R20, R2, R19, P4 ;  /* 0x0000001302147208 */ /* 0x000fe20002000000 */
[----:B------:R-:W-:Y:S01]  /*24a0*/  @P2 FMUL R10, R10, 0.25 ;  /* 0x3e8000000a0a2820 */ /* 0x000fe20000400000 */
[----:B------:R-:W1:Y:S01]  /*24b0*/  SHFL.BFLY PT, R2, R3, 0x4, 0x1f ;  /* 0x0c801f0003027f89 */ /* 0x000e6200000e0000 */
[----:B------:R-:W-:Y:S01]  /*24c0*/  FFMA R39, R18, R4, R39 ;  /* 0x0000000412277223 */ /* 0x000fe20000000027 */
[----:B------:R-:W2:Y:S01]  /*24d0*/  MUFU.RCP R11, R6 ;  /* 0x00000006000b7308 */ /* 0x000ea20000001000 */
[----:B------:R-:W-:Y:S01]  /*24e0*/  FFMA R18, R13, R18, R48 ;  /* 0x000000120d127223 */ /* 0x000fe20000000030 */
[----:B------:R-:W3:Y:S01]  /*24f0*/  SHFL.BFLY PT, R4, R7, 0x4, 0x1f ;  /* 0x0c801f0007047f89 */ /* 0x000ee200000e0000 */
[----:B------:R-:W-:Y:S01]  /*2500*/  @!P0 FMUL R20, R20, 16777216 ;  /* 0x4b80000014148820 */ /* 0x000fe20000400000 */
[----:B------:R-:W-:Y:S01]  /*2510*/  @!P5 FMUL R10, R10, 16777216 ;  /* 0x4b8000000a0ad820 */ /* 0x000fe20000400000 */
[C---:B0-----:R-:W-:Y:S01]  /*2520*/  FADD R8, R9.reuse, R12 ;  /* 0x0000000c09087221 */ /* 0x041fe20000000000 */
[----:B------:R-:W0:Y:S01]  /*2530*/  SHFL.BFLY PT, R15, R18, 0x4, 0x1f ;  /* 0x0c801f00120f7f89 */ /* 0x000e2200000e0000 */
[----:B------:R-:W-:Y:S01]  /*2540*/  @P4 FMUL R16, R16, 0.25 ;  /* 0x3e80000010104820 */ /* 0x000fe20000400000 */
[----:B------:R-:W4:Y:S01]  /*2550*/  MUFU.RCP R21, R20 ;  /* 0x0000001400157308 */ /* 0x000f220000001000 */
[----:B------:R-:W-:Y:S01]  /*2560*/  FSETP.NEU.AND P2, PT, R9, RZ, PT ;  /* 0x000000ff0900720b */ /* 0x000fe20003f4d000 */
[C---:B------:R-:W-:Y:S01]  /*2570*/  FMUL R13, R8.reuse, 0.25 ;  /* 0x3e800000080d7820 */ /* 0x040fe20000400000 */
[----:B------:R-:W-:Y:S01]  /*2580*/  FSETP.GEU.AND P4, PT, |R8|, 1.175494350822287508e-38, PT ;  /* 0x008000000800780b */ /* 0x000fe20003f8e200 */
[----:B------:R-:W-:Y:S01]  /*2590*/  @!P0 FMUL R16, R16, 16777216 ;  /* 0x4b80000010108820 */ /* 0x000fe20000400000 */
[----:B------:R-:W-:Y:S01]  /*25a0*/  FSETP.GT.AND P0, PT, |R8|, 8.50705917302346158658e+37, PT ;  /* 0x7e8000000800780b */ /* 0x000fe20003f04200 */
[----:B------:R-:W5:Y:S01]  /*25b0*/  SHFL.BFLY PT, R14, R39, 0x4, 0x1f ;  /* 0x0c801f00270e7f89 */ /* 0x000f6200000e0000 */
[----:B--2---:R-:W-:Y:S01]  /*25c0*/  FMUL R11, R11, R10 ;  /* 0x0000000a0b0b7220 */ /* 0x004fe20000400000 */
[----:B------:R-:W-:-:S02]  /*25d0*/  FSETP.NEU.AND P5, PT, R19, RZ, PT ;  /* 0x000000ff1300720b */ /* 0x000fc40003fad000 */
[----:B------:R-:W-:Y:S02]  /*25e0*/  FSEL R13, R13, R8, P0 ;  /* 0x000000080d0d7208 */ /* 0x000fe40000000000 */
[----:B------:R-:W-:Y:S01]  /*25f0*/  FSEL R11, R11, RZ, P2 ;  /* 0x000000ff0b0b7208 */ /* 0x000fe20001000000 */
[----:B-1----:R-:W-:Y:S01]  /*2600*/  FADD R2, -R3, R2 ;  /* 0x0000000203027221 */ /* 0x002fe20000000100 */
[----:B----4-:R-:W-:Y:S01]  /*2610*/  FMUL R21, R21, R16 ;  /* 0x0000001015157220 */ /* 0x010fe20000400000 */
[----:B------:R-:W-:Y:S01]  /*2620*/  FADD R16, R19, R22 ;  /* 0x0000001613107221 */ /* 0x000fe20000000000 */
[----:B------:R-:W-:Y:S01]  /*2630*/  @!P4 FMUL R13, R13, 16777216 ;  /* 0x4b8000000d0dc820 */ /* 0x000fe20000400000 */
[----:B---3--:R-:W-:Y:S01]  /*2640*/  FADD R4, R7, R4 ;  /* 0x0000000407047221 */ /* 0x008fe20000000000 */
[C---:B------:R-:W-:Y:S01]  /*2650*/  FFMA R3, R2.reuse, R11, R3 ;  /* 0x0000000b02037223 */ /* 0x040fe20000000003 */
[----:B------:R-:W1:Y:S01]  /*2660*/  SHFL.BFLY PT, R7, R8, 0x1, 0x1f ;  /* 0x0c201f0008077f89 */ /* 0x000e6200000e0000 */
[----:B------:R-:W-:Y:S01]  /*2670*/  FMUL R2, R2, R2 ;  /* 0x0000000202027220 */ /* 0x000fe20000400000 */
[----:B------:R-:W-:Y:S01]  /*2680*/  FSETP.GEU.AND P6, PT, |R16|, 1.175494350822287508e-38, PT ;  /* 0x008000001000780b */ /* 0x000fe20003fce200 */
[----:B0-----:R-:W-:Y:S01]  /*2690*/  FADD R15, -R18, R15 ;  /* 0x0000000f120f7221 */ /* 0x001fe20000000100 */
[----:B------:R-:W-:Y:S01]  /*26a0*/  FSEL R21, R21, RZ, P5 ;  /* 0x000000ff15157208 */ /* 0x000fe20002800000 */
[----:B------:R-:W-:Y:S01]  /*26b0*/  FMUL R2, R5, R2 ;  /* 0x0000000205027220 */ /* 0x000fe20000400000 */
[C---:B------:R-:W-:Y:S01]  /*26c0*/  FMUL R5, R16.reuse, 0.25 ;  /* 0x3e80000010057820 */ /* 0x040fe20000400000 */
[----:B------:R-:W0:Y:S01]  /*26d0*/  SHFL.BFLY PT, R23, R16, 0x1, 0x1f ;  /* 0x0c201f0010177f89 */ /* 0x000e2200000e0000 */
[----:B------:R-:W-:Y:S01]  /*26e0*/  FSETP.GT.AND P2, PT, |R16|, 8.50705917302346158658e+37, PT ;  /* 0x7e8000001000780b */ /* 0x000fe20003f44200 */
[----:B------:R-:W2:Y:S01]  /*26f0*/  MUFU.RCP R13, R13 ;  /* 0x0000000d000d7308 */ /* 0x000ea20000001000 */
[----:B------:R-:W-:Y:S01]  /*2700*/  FFMA R18, R15, R21, R18 ;  /* 0x000000150f127223 */ /* 0x000fe20000000012 */
[----:B------:R-:W-:Y:S01]  /*2710*/  FFMA R2, R11, R2, R4 ;  /* 0x000000020b027223 */ /* 0x000fe20000000004 */
[----:B------:R-:W-:Y:S01]  /*2720*/  FSEL R20, R5, R16, P2 ;  /* 0x0000001005147208 */ /* 0x000fe20001000000 */
[----:B------:R-:W-:Y:S01]  /*2730*/  FMUL R10, R15, R15 ;  /* 0x0000000f0f0a7220 */ /* 0x000fe20000400000 */
[----:B------:R-:W-:Y:S01]  /*2740*/  @P0 FMUL R12, R12, 0.25 ;  /* 0x3e8000000c0c0820 */ /* 0x000fe20000400000 */
[----:B------:R-:W3:Y:S01]  /*2750*/  SHFL.BFLY PT, R11, R18, 0x2, 0x1f ;  /* 0x0c401f00120b7f89 */ /* 0x000ee200000e0000 */
[----:B-----5:R-:W-:Y:S01]  /*2760*/  FADD R14, R39, R14 ;  /* 0x0000000e270e7221 */ /* 0x020fe20000000000 */
[----:B------:R-:W-:Y:S01]  /*2770*/  @!P6 FMUL R20, R20, 16777216 ;  /* 0x4b8000001414e820 */ /* 0x000fe20000400000 */
[----:B------:R-:W-:Y:S01]  /*2780*/  FMUL R10, R17, R10 ;  /* 0x0000000a110a7220 */ /* 0x000fe20000400000 */
[----:B------:R-:W4:Y:S01]  /*2790*/  SHFL.BFLY PT, R6, R3, 0x2, 0x1f ;  /* 0x0c401f0003067f89 */ /* 0x000f2200000e0000 */
[----:B------:R-:W-:Y:S01]  /*27a0*/  @!P4 FMUL R12, R12, 16777216 ;  /* 0x4b8000000c0cc820 */ /* 0x000fe20000400000 */
[----:B------:R-:W5:Y:S01]  /*27b0*/  MUFU.RCP R17, R20 ;  /* 0x0000001400117308 */ /* 0x000f620000001000 */
[----:B------:R-:W-:Y:S01]  /*27c0*/  FFMA R14, R21, R10, R14 ;  /* 0x0000000a150e7223 */ /* 0x000fe2000000000e */
[C---:B------:R-:W-:Y:S01]  /*27d0*/  FSETP.NEU.AND P0, PT, R8.reuse, RZ, PT ;  /* 0x000000ff0800720b */ /* 0x040fe20003f0d000 */
[----:B--2---:R-:W-:Y:S01]  /*27e0*/  FMUL R13, R13, R12 ;  /* 0x0000000c0d0d7220 */ /* 0x004fe20000400000 */
[----:B-1----:R-:W-:Y:S01]  /*27f0*/  FADD R10, R8, R7 ;  /* 0x00000007080a7221 */ /* 0x002fe20000000000 */
[----:B------:R-:W-:Y:S01]  /*2800*/  @P2 FMUL R22, R22, 0.25 ;  /* 0x3e80000016162820 */ /* 0x000fe20000400000 */
[----:B------:R-:W-:Y:S01]  /*2810*/  FSETP.NEU.AND P5, PT, R16, RZ, PT ;  /* 0x000000ff1000720b */ /* 0x000fe20003fad000 */
[----:B------:R-:W1:Y:S01]  /*2820*/  SHFL.BFLY PT, R5, R2, 0x2, 0x1f ;  /* 0x0c401f0002057f89 */ /* 0x000e6200000e0000 */
[----:B------:R-:W-:Y:S01]  /*2830*/  FSEL R13, R13, RZ, P0 ;  /* 0x000000ff0d0d7208 */ /* 0x000fe20000000000 */
[----:B------:R-:W-:Y:S01]  /*2840*/  @!P6 FMUL R22, R22, 16777216 ;  /* 0x4b8000001616e820 */ /* 0x000fe20000400000 */
[----:B------:R-:W-:Y:S01]  /*2850*/  FSETP.GT.AND P0, PT, |R10|, 8.50705917302346158658e+37, PT ;  /* 0x7e8000000a00780b */ /* 0x000fe20003f04200 */
[----:B0-----:R-:W-:Y:S01]  /*2860*/  FADD R12, R16, R23 ;  /* 0x00000017100c7221 */ /* 0x001fe20000000000 */
[----:B------:R-:W-:Y:S01]  /*2870*/  FSETP.GEU.AND P2, PT, |R10|, 1.175494350822287508e-38, PT ;  /* 0x008000000a00780b */ /* 0x000fe20003f4e200 */
[----:B------:R-:W0:Y:S01]  /*2880*/  SHFL.BFLY PT, R15, R14, 0x2, 0x1f ;  /* 0x0c401f000e0f7f89 */ /* 0x000e2200000e0000 */
[----:B-----5:R-:W-:-:S02]  /*2890*/  FMUL R17, R17, R22 ;  /* 0x0000001611117220 */ /* 0x020fc40000400000 */
[----:B------:R-:W-:Y:S01]  /*28a0*/  FSETP.GT.AND P4, PT, |R12|, 8.50705917302346158658e+37, PT ;  /* 0x7e8000000c00780b */ /* 0x000fe20003f84200 */
[----:B---3--:R-:W-:Y:S01]  /*28b0*/  FADD R11, -R18, R11 ;  /* 0x0000000b120b7221 */ /* 0x008fe20000000100 */
[----:B------:R-:W-:Y:S02]  /*28c0*/  FSETP.GEU.AND P6, PT, |R12|, 1.175494350822287508e-38, PT ;  /* 0x008000000c00780b */ /* 0x000fe40003fce200 */
[----:B------:R-:W-:Y:S01]  /*28d0*/  FSEL R17, R17, RZ, P5 ;  /* 0x000000ff11117208 */ /* 0x000fe20002800000 */
[----:B----4-:R-:W-:Y:S01]  /*28e0*/  FADD R6, -R3, R6 ;  /* 0x0000000603067221 */ /* 0x010fe20000000100 */
[C---:B------:R-:W-:Y:S01]  /*28f0*/  FSETP.NEU.AND P5, PT, R10.reuse, RZ, PT ;  /* 0x000000ff0a00720b */ /* 0x040fe20003fad000 */
[----:B------:R-:W-:Y:S01]  /*2900*/  @P0 FMUL R10, R10, 0.25 ;  /* 0x3e8000000a0a0820 */ /* 0x000fe20000400000 */
[----:B------:R-:W-:Y:S01]  /*2910*/  FMUL R4, R11, R11 ;  /* 0x0000000b0b047220 */ /* 0x000fe20000400000 */
[----:B------:R-:W-:Y:S01]  /*2920*/  FFMA R3, R6, R13, R3 ;  /* 0x0000000d06037223 */ /* 0x000fe20000000003 */
[----:B------:R-:W-:Y:S01]  /*2930*/  @P0 FMUL R7, R7, 0.25 ;  /* 0x3e80000007070820 */ /* 0x000fe20000400000 */
[----:B------:R-:W-:Y:S01]  /*2940*/  @!P2 FMUL R10, R10, 16777216 ;  /* 0x4b8000000a0aa820 */ /* 0x000fe20000400000 */
[C---:B------:R-:W-:Y:S01]  /*2950*/  FSETP.NEU.AND P0, PT, R12.reuse, RZ, PT ;  /* 0x000000ff0c00720b */ /* 0x040fe20003f0d000 */
[----:B------:R-:W-:Y:S01]  /*2960*/  FMUL R19, R19, R4 ;  /* 0x0000000413137220 */ /* 0x000fe20000400000 */
[----:B------:R-:W-:Y:S01]  /*2970*/  @P4 FMUL R12, R12, 0.25 ;  /* 0x3e8000000c0c4820 */ /* 0x000fe20000400000 */
[----:B------:R-:W2:Y:S01]  /*2980*/  SHFL.BFLY PT, R4, R3, 0x1, 0x1f ;  /* 0x0c201f0003047f89 */ /* 0x000ea200000e0000 */
[----:B------:R-:W-:Y:S01]  /*2990*/  FMUL R6, R6, R6 ;  /* 0x0000000606067220 */ /* 0x000fe20000400000 */
[----:B------:R-:W-:Y:S01]  /*29a0*/  FFMA R18, R11, R17, R18 ;  /* 0x000000110b127223 */ /* 0x000fe20000000012 */
[----:B------:R-:W3:Y:S01]  /*29b0*/  MUFU.RCP R10, R10 ;  /* 0x0000000a000a7308 */ /* 0x000ee20000001000 */
[----:B------:R-:W-:Y:S01]  /*29c0*/  @!P6 FMUL R12, R12, 16777216 ;  /* 0x4b8000000c0ce820 */ /* 0x000fe20000400000 */
[----:B------:R-:W-:Y:S01]  /*29d0*/  FMUL R6, R9, R6 ;  /* 0x0000000609067220 */ /* 0x000fe20000400000 */
[----:B------:R-:W-:Y:S01]  /*29e0*/  @!P2 FMUL R7, R7, 16777216 ;  /* 0x4b8000000707a820 */ /* 0x000fe20000400000 */
[----:B------:R-:W4:Y:S01]  /*29f0*/  SHFL.BFLY PT, R9, R18, 0x1, 0x1f ;  /* 0x0c201f0012097f89 */ /* 0x000f2200000e0000 */
[----:B------:R-:W-:Y:S01]  /*2a00*/  @P4 FMUL R23, R23, 0.25 ;  /* 0x3e80000017174820 */ /* 0x000fe20000400000 */
[----:B-1----:R-:W-:Y:S01]  /*2a10*/  FADD R2, R2, R5 ;  /* 0x0000000502027221 */ /* 0x002fe20000000000 */
[----:B0-----:R-:W-:Y:S01]  /*2a20*/  FADD R14, R14, R15 ;  /* 0x0000000f0e0e7221 */ /* 0x001fe20000000000 */
[----:B------:R-:W0:Y:S01]  /*2a30*/  MUFU.RCP R12, R12 ;  /* 0x0000000c000c7308 */ /* 0x000e220000001000 */
[----:B------:R-:W-:Y:S01]  /*2a40*/  @!P6 FMUL R23, R23, 16777216 ;  /* 0x4b8000001717e820 */ /* 0x000fe20000400000 */
[----:B------:R-:W-:Y:S01]  /*2a50*/  FFMA R6, R13, R6, R2 ;  /* 0x000000060d067223 */ /* 0x000fe20000000002 */
[----:B------:R-:W-:Y:S01]  /*2a60*/  FFMA R14, R17, R19, R14 ;  /* 0x00000013110e7223 */ /* 0x000fe2000000000e */
[----:B---3--:R-:W-:-:S03]  /*2a70*/  FMUL R7, R10, R7 ;  /* 0x000000070a077220 */ /* 0x008fc60000400000 */
[----:B------:R-:W1:Y:S02]  /*2a80*/  SHFL.BFLY PT, R5, R6, 0x1, 0x1f ;  /* 0x0c201f0006057f89 */ /* 0x000e6400000e0000 */
[----:B------:R-:W-:Y:S01]  /*2a90*/  FSEL R7, R7, RZ, P5 ;  /* 0x000000ff07077208 */ /* 0x000fe20002800000 */
[----:B--2---:R-:W-:Y:S01]  /*2aa0*/  FADD R4, -R3, R4 ;  /* 0x0000000403047221 */ /* 0x004fe20000000100 */
[----:B------:R-:W2:Y:S01]  /*2ab0*/  SHFL.BFLY PT, R11, R14, 0x1, 0x1f ;  /* 0x0c201f000e0b7f89 */ /* 0x000ea200000e0000 */
[----:B0-----:R-:W-:Y:S02]  /*2ac0*/  FMUL R23, R12, R23 ;  /* 0x000000170c177220 */ /* 0x001fe40000400000 */
[C---:B------:R-:W-:Y:S01]  /*2ad0*/  FFMA R2, R4.reuse, R7, R3 ;  /* 0x0000000704027223 */ /* 0x040fe20000000003 */
[----:B------:R-:W-:Y:S02]  /*2ae0*/  FMUL R3, R4, R4 ;  /* 0x0000000404037220 */ /* 0x000fe40000400000 */
[----:B------:R-:W-:Y:S01]  /*2af0*/  FSEL R23, R23, RZ, P0 ;  /* 0x000000ff17177208 */ /* 0x000fe20000000000 */
[----:B----4-:R-:W-:Y:S01]  /*2b00*/  FADD R9, -R18, R9 ;  /* 0x0000000912097221 */ /* 0x010fe20000000100 */
[----:B------:R-:W-:Y:S01]  /*2b10*/  FMUL R8, R8, R3 ;  /* 0x0000000308087220 */ /* 0x000fe20000400000 */
[----:B------:R-:W-:Y:S01]  /*2b20*/  STS [R78], R2 ;  /* 0x000000024e007388 */ /* 0x000fe20000000800 */
[----:B------:R-:W-:Y:S01]  /*2b30*/  LOP3.LUT P0, RZ, R80, 0x1c0, RZ, 0xc0, !PT ;  /* 0x000001c050ff7812 */ /* 0x000fe2000780c0ff */
[C---:B------:R-:W-:Y:S01]  /*2b40*/  FFMA R3, R9.reuse, R23, R18 ;  /* 0x0000001709037223 */ /* 0x040fe20000000012 */
[----:B------:R-:W-:-:S02]  /*2b50*/  FMUL R13, R9, R9 ;  /* 0x00000009090d7220 */ /* 0x000fc40000400000 */
[----:B------:R-:W-:Y:S02]  /*2b60*/  ISETP.LT.AND P0, PT, R79, 0x44, !P0 ;  /* 0x000000444f00780c */ /* 0x000fe40004701270 */
[----:B------:R-:W-:Y:S01]  /*2b70*/  STS [R78+0x80], R3 ;  /* 0x000080034e007388 */ /* 0x000fe20000000800 */
[----:B------:R-:W-:Y:S01]  /*2b80*/  FMUL R13, R16, R13 ;  /* 0x0000000d100d7220 */ /* 0x000fe20000400000 */
[----:B-1----:R-:W-:Y:S01]  /*2b90*/  FADD R6, R6, R5 ;  /* 0x0000000506067221 */ /* 0x002fe20000000000 */
[----:B------:R-:W-:Y:S03]  /*2ba0*/  BAR.SYNC.DEFER_BLOCKING 0x0 ;  /* 0x0000000000007b1d */ /* 0x000fe60000010000 */
[----:B------:R-:W-:Y:S01]  /*2bb0*/  FFMA R10, R7, R8, R6 ;  /* 0x00000008070a7223 */ /* 0x000fe20000000006 */
[----:B--2---:R-:W-:Y:S01]  /*2bc0*/  FADD R14, R14, R11 ;  /* 0x0000000b0e0e7221 */ /* 0x004fe20000000000 */
[----:B------:R-:W-:-:S03]  /*2bd0*/  IMAD.MOV.U32 R11, RZ, RZ, 0x3aaaaaab ;  /* 0x3aaaaaabff0b7424 */ /* 0x000fc600078e00ff */
[----:B------:R-:W0:Y:S01]  /*2be0*/  LDC.64 R4, c[0x0][0x250] ;  /* 0x00009400ff047b82 */ /* 0x000e220000000a00 */
[----:B------:R-:W-:-:S07]  /*2bf0*/  FFMA R14, R23, R13, R14 ;  /* 0x0000000d170e7223 */ /* 0x000fce000000000e */
[----:B------:R-:W1:Y:S01]  /*2c00*/  LDC.64 R6, c[0x0][0x210] ;  /* 0x00008400ff067b82 */ /* 0x000e620000000a00 */
[----:B------:R-:W2:Y:S07]  /*2c10*/  LDS R9, [R38] ;  /* 0x0000000026097984 */ /* 0x000eae0000000800 */
[----:B------:R-:W-:Y:S01]  /*2c20*/  BAR.SYNC.DEFER_BLOCKING 0x0 ;  /* 0x0000000000007b1d */ /* 0x000fe20000010000 */
[----:B0-----:R-:W-:-:S04]  /*2c30*/  IMAD.WIDE R4, R79, 0x4, R4 ;  /* 0x000000044f047825 */ /* 0x001fc800078e0204 */
[----:B-1----:R-:W-:Y:S01]  /*2c40*/  IMAD.WIDE R6, R79, 0x4, R6 ;  /* 0x000000044f067825 */ /* 0x002fe200078e0206 */
[----:B------:R0:W-:Y:S04]  /*2c50*/  STS [R78], R10 ;  /* 0x0000000a4e007388 */ /* 0x0001e80000000800 */
[----:B------:R-:W-:Y:S01]  /*2c60*/  STS [R78+0x80], R14 ;  /* 0x0000800e4e007388 */ /* 0x000fe20000000800 */
[----:B------:R-:W-:Y:S01]  /*2c70*/  BAR.SYNC.DEFER_BLOCKING 0x0 ;  /* 0x0000000000007b1d */ /* 0x000fe20000010000 */
[----:B0-----:R-:W-:-:S05]  /*2c80*/  FFMA R10, R10, R11, 9.9999997473787516356e-06 ;  /* 0x3727c5ac0a0a7423 */ /* 0x001fca000000000b */
[----:B------:R-:W-:Y:S01]  /*2c90*/  MUFU.RSQ R34, R10 ;  /* 0x0000000a00227308 */ /* 0x000fe20000001400 */
[----:B------:R-:W0:Y:S04]  /*2ca0*/  LDS R8, [R38] ;  /* 0x0000000026087984 */ /* 0x000e280000000800 */
[----:B--2---:R1:W-:Y:S01]  /*2cb0*/  @P0 STG.E desc[UR8][R4.64], R9 ;  /* 0x0000000904000986 */ /* 0x0043e2000c101908 */
[-C--:B0-----:R-:W-:Y:S01]  /*2cc0*/  FFMA R8, R8, R11.reuse, 9.9999997473787516356e-06 ;  /* 0x3727c5ac08087423 */ /* 0x081fe2000000000b */
[----:B------:R-:W-:-:S03]  /*2cd0*/  FFMA R11, R14, R11, 9.9999997473787516356e-06 ;  /* 0x3727c5ac0e0b7423 */ /* 0x000fc6000000000b */
[----:B------:R-:W0:Y:S01]  /*2ce0*/  MUFU.RSQ R13, R8 ;  /* 0x00000008000d7308 */ /* 0x000e220000001400 */
[----:B------:R-:W-:Y:S07]  /*2cf0*/  BAR.SYNC.DEFER_BLOCKING 0x0 ;  /* 0x0000000000007b1d */ /* 0x000fee0000010000 */
[----:B------:R1:W2:Y:S02]  /*2d00*/  MUFU.RSQ R35, R11 ;  /* 0x0000000b00237308 */ /* 0x0002a40000001400 */
[----:B0-2---:R1:W-:Y:S02]  /*2d10*/  @P0 STG.E desc[UR8][R6.64], R13 ;  /* 0x0000000d06000986 */ /* 0x0053e4000c101908 */
.L_x_2:
[----:B0-----:R-:W0:Y:S01]  /*2d20*/  LDC.64 R28, c[0x0][0x248] ;  /* 0x00009200ff1c7b82 */ /* 0x001e220000000a00 */
[----:B------:R-:W-:Y:S02]  /*2d30*/  IADD3 R39, R0, R33, RZ ;  /* 0x0000002100277210 */ /* 0x000fe40007ffe0ff */
[----:B------:R-:W-:Y:S02]  /*2d40*/  CS2R R20, SRZ ;  /* 0x0000000000147805 */ /* 0x000fe4000001ff00 */
[----:B------:R-:W-:Y:S02]  /*2d50*/  CS2R R22, SRZ ;  /* 0x0000000000167805 */ /* 0x000fe4000001ff00 */
[----:B------:R-:W-:Y:S02]  /*2d60*/  CS2R R24, SRZ ;  /* 0x0000000000187805 */ /* 0x000fe4000001ff00 */
[----:B------:R-:W-:Y:S01]  /*2d70*/  CS2R R26, SRZ ;  /* 0x00000000001a7805 */ /* 0x000fe2000001ff00 */
[----:B-1----:R-:W-:Y:S01]  /*2d80*/  IMAD.WIDE.U32 R6, R37, 0x10, R70 ;  /* 0x0000001025067825 */ /* 0x002fe200078e0046 */
[----:B------:R-:W-:-:S02]  /*2d90*/  IADD3 R41, R36, R33, RZ ;  /* 0x0000002124297210 */ /* 0x000fc40007ffe0ff */
[----:B------:R-:W-:Y:S02]  /*2da0*/  CS2R R16, SRZ ;  /* 0x0000000000107805 */ /* 0x000fe4000001ff00 */
[----:B------:R-:W-:Y:S02]  /*2db0*/  CS2R R18, SRZ ;  /* 0x0000000000127805 */ /* 0x000fe4000001ff00 */
[----:B------:R-:W-:Y:S01]  /*2dc0*/  CS2R R12, SRZ ;  /* 0x00000000000c7805 */ /* 0x000fe2000001ff00 */
[----:B------:R-:W2:Y:S01]  /*2dd0*/  @!P1 LDG.E.EL.128 R20, desc[UR8][R6.64] ;  /* 0x0000000806149981 */ /* 0x000ea2000c2e1d00 */
[----:B------:R-:W-:Y:S01]  /*2de0*/  CS2R R14, SRZ ;  /* 0x00000000000e7805 */ /* 0x000fe2000001ff00 */
[----:B------:R-:W-:-:S05]  /*2df0*/  IMAD.WIDE.U32 R30, R37, 0x10, R66 ;  /* 0x00000010251e7825 */ /* 0x000fca00078e0042 */
[----:B------:R-:W3:Y:S01]  /*2e00*/  @!P3 LDG.E.EL.128 R16, desc[UR8][R30.64] ;  /* 0x000000081e10b981 */ /* 0x000ee2000c2e1d00 */
[----:B0-----:R-:W-:-:S04]  /*2e10*/  IMAD.WIDE R4, R39, 0x4, R28 ;  /* 0x0000000427047825 */ /* 0x001fc800078e021c */
[----:B------:R-:W-:Y:S01]  /*2e20*/  IMAD.WIDE R28, R41, 0x4, R28 ;  /* 0x00000004291c7825 */ /* 0x000fe200078e021c */
[----:B------:R0:W4:Y:S04]  /*2e30*/  @!P1 LDG.E.EF.128 R24, desc[UR8][R4.64] ;  /* 0x0000000804189981 */ /* 0x000128000c0e1d00 */
[----:B------:R2:W5:Y:S01]  /*2e40*/  @!P3 LDG.E.EF.128 R12, desc[UR8][R28.64] ;  /* 0x000000081c0cb981 */ /* 0x000562000c0e1d00 */
[----:B------:R-:W-:Y:S01]  /*2e50*/  MOV R9, UR17 ;  /* 0x0000001100097c02 */ /* 0x000fe20008000f00 */
[----:B------:R-:W-:Y:S01]  /*2e60*/  IMAD.U32 R8, RZ, RZ, UR16 ;  /* 0x00000010ff087e24 */ /* 0x000fe2000f8e00ff */
[----:B0-----:R-:W-:Y:S02]  /*2e70*/  MOV R4, UR14 ;  /* 0x0000000e00047c02 */ /* 0x001fe40008000f00 */
[----:B------:R-:W-:Y:S01]  /*2e80*/  MOV R5, UR15 ;  /* 0x0000000f00057c02 */ /* 0x000fe20008000f00 */
[----:B------:R-:W-:-:S04]  /*2e90*/  IMAD.WIDE.U32 R8, R37, 0x10, R8 ;  /* 0x0000001025087825 */ /* 0x000fc800078e0008 */
[----:B------:R-:W-:Y:S02]  /*2ea0*/  IMAD.WIDE.U32 R4, R37, 0x10, R4 ;  /* 0x0000001025047825 */ /* 0x000fe400078e0004 */
[----:B------:R-:W5:Y:S04]  /*2eb0*/  LDG.E.EL.128 R8, desc[UR8][R8.64] ;  /* 0x0000000808087981 */ /* 0x000f68000c2e1d00 */
[----:B------:R-:W5:Y:S01]  /*2ec0*/  LDG.E.EL.128 R4, desc[UR8][R4.64] ;  /* 0x0000000804047981 */ /* 0x000f62000c2e1d00 */
[----:B------:R-:W-:-:S04]  /*2ed0*/  IADD3 R33, P0, R33, 0x40, RZ ;  /* 0x0000004021217810 */ /* 0x000fc80007f1e0ff */
[----:B------:R-:W-:Y:S02]  /*2ee0*/  IADD3.X R32, RZ, R32, RZ, P0, !PT ;  /* 0x00000020ff207210 */ /* 0x000fe400007fe4ff */
[----:B------:R-:W-:-:S04]  /*2ef0*/  ISETP.GE.U32.AND P0, PT, R33, 0x300, PT ;  /* 0x000003002100780c */ /* 0x000fc80003f06070 */
[----:B------:R-:W-:Y:S01]  /*2f00*/  ISETP.GE.U32.AND.EX P0, PT, R32, RZ, PT, P0 ;  /* 0x000000ff2000720c */ /* 0x000fe20003f06100 */
[----:B------:R-:W-:Y:S02]  /*2f10*/  UIADD3 UR16, UP0, UR16, 0x100, URZ ;  /* 0x0000010010107890 */ /* 0x000fe4000ff1e03f */
[----:B------:R-:W-:Y:S01]  /*2f20*/  UIADD3 UR14, UP1, UR14, 0x100, URZ ;  /* 0x000001000e0e7890 */ /* 0x000fe2000ff3e03f */
[----:B------:R-:W-:Y:S01]  /*2f30*/  IADD3 R66, P2, R66, 0x100, RZ ;  /* 0x0000010042427810 */ /* 0x000fe20007f5e0ff */
[----:B------:R-:W-:Y:S01]  /*2f40*/  UIADD3.X UR17, URZ, UR17, URZ, UP0, !UPT ;  /* 0x000000113f117290 */ /* 0x000fe200087fe43f */
[----:B------:R-:W-:Y:S01]  /*2f50*/  IADD3 R70, P4, R70, 0x100, RZ ;  /* 0x0000010046467810 */ /* 0x000fe20007f9e0ff */
[----:B------:R-:W-:Y:S01]  /*2f60*/  UIADD3.X UR15, URZ, UR15, URZ, UP1, !UPT ;  /* 0x0000000f3f0f7290 */ /* 0x000fe20008ffe43f */
[----:B------:R-:W-:Y:S02]  /*2f70*/  IADD3.X R67, RZ, R67, RZ, P2, !PT ;  /* 0x00000043ff437210 */ /* 0x000fe400017fe4ff */
[----:B------:R-:W-:-:S02]  /*2f80*/  IADD3.X R71, RZ, R71, RZ, P4, !PT ;  /* 0x00000047ff477210 */ /* 0x000fc400027fe4ff */
[----:B--2---:R-:W-:Y:S02]  /*2f90*/  SEL R29, R20, RZ, !P1 ;  /* 0x000000ff141d7207 */ /* 0x004fe40004800000 */
[----:B------:R-:W-:Y:S02]  /*2fa0*/  SEL R20, R21, RZ, !P1 ;  /* 0x000000ff15147207 */ /* 0x000fe40004800000 */
[----:B------:R-:W-:Y:S02]  /*2fb0*/  SEL R28, R23, RZ, !P1 ;  /* 0x000000ff171c7207 */ /* 0x000fe40004800000 */
[----:B---3--:R-:W-:Y:S02]  /*2fc0*/  SEL R16, R16, RZ, !P3 ;  /* 0x000000ff10107207 */ /* 0x008fe40005800000 */
[----:B------:R-:W-:Y:S02]  /*2fd0*/  SEL R17, R17, RZ, !P3 ;  /* 0x000000ff11117207 */ /* 0x000fe40005800000 */
[----:B----4-:R-:W-:-:S02]  /*2fe0*/  SEL R24, R24, RZ, !P1 ;  /* 0x000000ff18187207 */ /* 0x010fc40004800000 */
[----:B------:R-:W-:-:S03]  /*2ff0*/  SEL R25, R25, RZ, !P1 ;  /* 0x000000ff19197207 */ /* 0x000fc60004800000 */
[----:B------:R-:W-:Y:S01]  /*3000*/  FADD R21, R24, R29 ;  /* 0x0000001d18157221 */ /* 0x000fe20000000000 */
[----:B-----5:R-:W-:Y:S01]  /*3010*/  SEL R29, R12, RZ, !P3 ;  /* 0x000000ff0c1d7207 */ /* 0x020fe20005800000 */
[----:B------:R-:W-:Y:S01]  /*3020*/  FADD R23, R25, R20 ;  /* 0x0000001419177221 */ /* 0x000fe20000000000 */
[----:B------:R-:W-:Y:S02]  /*3030*/  SEL R20, R13, RZ, !P3 ;  /* 0x000000ff0d147207 */ /* 0x000fe40005800000 */
[----:B------:R-:W-:Y:S01]  /*3040*/  SEL R13, R14, RZ, !P3 ;  /* 0x000000ff0e0d7207 */ /* 0x000fe20005800000 */
[----:B------:R-:W-:Y:S02]  /*3050*/  FADD R12, R29, R16 ;  /* 0x000000101d0c7221 */ /* 0x000fe40000000000 */
[----:B------:R-:W-:Y:S02]  /*3060*/  FADD R14, R20, R17 ;  /* 0x00000011140e7221 */ /* 0x000fe40000000000 */
[----:B------:R-:W0:Y:S01]  /*3070*/  LDC.64 R16, c[0x0][0x258] ;  /* 0x00009600ff107b82 */ /* 0x000e220000000a00 */
[----:B------:R-:W-:-:S02]  /*3080*/  SEL R26, R26, RZ, !P1 ;  /* 0x000000ff1a1a7207 */ /* 0x000fc40004800000 */
[----:B------:R-:W-:Y:S01]  /*3090*/  SEL R31, R22, RZ, !P1 ;  /* 0x000000ff161f7207 */ /* 0x000fe20004800000 */
[----:B------:R-:W-:Y:S01]  /*30a0*/  FADD R21, -R2, R21 ;  /* 0x0000001502157221 */ /* 0x000fe20000000100 */
[----:B------:R-:W-:Y:S02]  /*30b0*/  SEL R27, R27, RZ, !P1 ;  /* 0x000000ff1b1b7207 */ /* 0x000fe40004800000 */
[----:B------:R-:W-:Y:S01]  /*30c0*/  SEL R18, R18, RZ, !P3 ;  /* 0x000000ff12127207 */ /* 0x000fe20005800000 */
[----:B------:R-:W-:Y:S01]  /*30d0*/  FADD R12, -R3, R12 ;  /* 0x0000000c030c7221 */ /* 0x000fe20000000100 */
[----:B------:R-:W-:Y:S02]  /*30e0*/  SEL R19, R19, RZ, !P3 ;  /* 0x000000ff13137207 */ /* 0x000fe40005800000 */
[----:B------:R-:W-:Y:S01]  /*30f0*/  SEL R22, R15, RZ, !P3 ;  /* 0x000000ff0f167207 */ /* 0x000fe20005800000 */
[----:B------:R-:W-:Y:S01]  /*3100*/  FADD R23, -R2, R23 ;  /* 0x0000001702177221 */ /* 0x000fe20000000100 */
[----:B------:R-:W-:Y:S01]  /*3110*/  FADD R25, R26, R31 ;  /* 0x0000001f1a197221 */ /* 0x000fe20000000000 */
[----:B------:R-:W-:Y:S01]  /*3120*/  FADD R14, -R3, R14 ;  /* 0x0000000e030e7221 */ /* 0x000fe20000000100 */
[----:B------:R-:W-:Y:S01]  /*3130*/  FADD R15, R27, R28 ;  /* 0x0000001c1b0f7221 */ /* 0x000fe20000000000 */
[----:B------:R-:W-:Y:S01]  /*3140*/  FADD R18, R13, R18 ;  /* 0x000000120d127221 */ /* 0x000fe20000000000 */
[----:B------:R-:W-:Y:S01]  /*3150*/  FMUL R21, R34, R21 ;  /* 0x0000001522157220 */ /* 0x000fe20000400000 */
[----:B------:R-:W-:Y:S01]  /*3160*/  FADD R20, R22, R19 ;  /* 0x0000001316147221 */ /* 0x000fe20000000000 */
[C---:B------:R-:W-:Y:S01]  /*3170*/  FMUL R13, R35.reuse, R12 ;  /* 0x0000000c230d7220 */ /* 0x040fe20000400000 */
[----:B------:R-:W-:Y:S01]  /*3180*/  FMUL R22, R34, R23 ;  /* 0x0000001722167220 */ /* 0x000fe20000400000 */
[----:B------:R-:W-:Y:S01]  /*3190*/  FMUL R14, R35, R14 ;  /* 0x0000000e230e7220 */ /* 0x000fe20000400000 */
[----:B------:R-:W-:Y:S01]  /*31a0*/  FADD R25, -R2, R25 ;  /* 0x0000001902197221 */ /* 0x000fe20000000100 */
[----:B------:R-:W-:Y:S01]  /*31b0*/  FFMA R12, R4, R21, R8 ;  /* 0x00000015040c7223 */ /* 0x000fe20000000008 */
[----:B------:R-:W-:Y:S01]  /*31c0*/  FADD R18, -R3, R18 ;  /* 0x0000001203127221 */ /* 0x000fe20000000100 */
[----:B------:R-:W-:Y:S01]  /*31d0*/  FADD R15, -R2, R15 ;  /* 0x0000000f020f7221 */ /* 0x000fe20000000100 */
[----:B------:R-:W-:Y:S01]  /*31e0*/  FFMA R4, R4, R13, R8 ;  /* 0x0000000d04047223 */ /* 0x000fe20000000008 */
[--C-:B------:R-:W-:Y:S01]  /*31f0*/  FFMA R13, R5, R22, R9.reuse ;  /* 0x00000016050d7223 */ /* 0x100fe20000000009 */
[----:B------:R-:W-:Y:S01]  /*3200*/  FADD R20, -R3, R20 ;  /* 0x0000001403147221 */ /* 0x000fe20000000100 */
[----:B------:R-:W-:Y:S01]  /*3210*/  FFMA R5, R5, R14, R9 ;  /* 0x0000000e05057223 */ /* 0x000fe20000000009 */
[C---:B------:R-:W-:Y:S01]  /*3220*/  FMUL R25, R34.reuse, R25 ;  /* 0x0000001922197220 */ /* 0x040fe20000400000 */
[C---:B------:R-:W-:Y:S01]  /*3230*/  FMUL R9, R35.reuse, R18 ;  /* 0x0000001223097220 */ /* 0x040fe20000400000 */
[----:B------:R-:W-:Y:S01]  /*3240*/  FMUL R8, R34, R15 ;  /* 0x0000000f22087220 */ /* 0x000fe20000400000 */
[----:B------:R-:W-:Y:S01]  /*3250*/  FMUL R20, R35, R20 ;  /* 0x0000001423147220 */ /* 0x000fe20000400000 */
[C-C-:B------:R-:W-:Y:S01]  /*3260*/  FFMA R14, R6.reuse, R25, R10.reuse ;  /* 0x00000019060e7223 */ /* 0x140fe2000000000a */
[----:B------:R-:W-:Y:S01]  /*3270*/  FFMA R6, R6, R9, R10 ;  /* 0x0000000906067223 */ /* 0x000fe2000000000a */
[----:B------:R-:W-:Y:S01]  /*3280*/  FFMA R15, R7, R8, R11 ;  /* 0x00000008070f7223 */ /* 0x000fe2000000000b */
[----:B0-----:R-:W-:-:S04]  /*3290*/  IMAD.WIDE R8, R39, 0x4, R16 ;  /* 0x0000000427087825 */ /* 0x001fc800078e0210 */
[----:B------:R-:W-:Y:S01]  /*32a0*/  FFMA R7, R7, R20, R11 ;  /* 0x0000001407077223 */ /* 0x000fe2000000000b */
[----:B------:R-:W-:Y:S01]  /*32b0*/  IMAD.WIDE R16, R41, 0x4, R16 ;  /* 0x0000000429107825 */ /* 0x000fe200078e0210 */
[----:B------:R0:W-:Y:S04]  /*32c0*/  @!P1 STG.E.128 desc[UR8][R8.64], R12 ;  /* 0x0000000c08009986 */ /* 0x0001e8000c101d08 */
[----:B------:R0:W-:Y:S01]  /*32d0*/  @!P3 STG.E.128 desc[UR8][R16.64], R4 ;  /* 0x000000041000b986 */ /* 0x0001e2000c101d08 */
[----:B------:R-:W-:Y:S05]  /*32e0*/  @!P0 BRA `(.L_x_2) ;  /* 0xfffffff8008c8947 */ /* 0x000fea000383ffff */
[----:B------:R-:W-:Y:S05]  /*32f0*/  EXIT ;  /* 0x000000000000794d */ /* 0x000fea0003800000 */
.L_x_3:
[----:B------:R-:W-:-:S00]  /*3300*/  BRA `(.L_x_3) ;  /* 0xfffffffc00fc7947 */ /* 0x000fc0000383ffff */
[----:B------:R-:W-:-:S00]  /*3310*/  NOP ;  /* 0x0000000000007918 */ /* 0x000fc00000000000 */
        /* <DEDUP_REMOVED lines=14> */
.L_x_4:


//--------------------- .nv.global.init           --------------------------
	.section	.nv.global.init,"aw",@progbits
.nv.global.init:
	.type		_$_str,@object
	.size		_$_str,(.L_0 - _$_str)
_$_str:
        /*0000*/ 	.byte	0x5f, 0x5f, 0x43, 0x55, 0x44, 0x41, 0x5f, 0x46, 0x54, 0x5a, 0x00
.L_0:


//--------------------- .nv.shared.triton_red_fused_add_cat_native_layer_norm_6 --------------------------
	.section	.nv.shared.triton_red_fused_add_cat_native_layer_norm_6,"aw",@nobits
	.sectionflags	@""
	.align	16
	.zero		1024


//--------------------- .nv.constant0.triton_red_fused_add_cat_native_layer_norm_6 --------------------------
	.section	.nv.constant0.triton_red_fused_add_cat_native_layer_norm_6,"a",@progbits
	.sectionflags	@""
	.align	4
.nv.constant0.triton_red_fused_add_cat_native_layer_norm_6:
	.zero		616
